//
// Generated by NVIDIA NVVM Compiler
//
// Compiler Build ID: CL-36424714
// Cuda compilation tools, release 13.0, V13.0.88
// Based on NVVM 20.0.0
//

.version 9.0
.target sm_100
.address_size 64

	// .globl	_Z14gpuPiCalculatePfP17curandStateXORWOW
.global .align 4 .b8 precalc_xorwow_matrix[102400];
.global .align 4 .b8 precalc_xorwow_offset_matrix[102400];
.global .align 4 .b8 mrg32k3aM1[2304];
.global .align 4 .b8 mrg32k3aM2[2304];
.global .align 4 .b8 mrg32k3aM1SubSeq[2016];
.global .align 4 .b8 mrg32k3aM2SubSeq[2016];
.global .align 4 .b8 mrg32k3aM1Seq[2304];
.global .align 4 .b8 mrg32k3aM2Seq[2304];
.const .align 8 .b8 __cr_lgamma_table[72];

.visible .entry _Z14gpuPiCalculatePfP17curandStateXORWOW(
	.param .u64 .ptr .align 1 _Z14gpuPiCalculatePfP17curandStateXORWOW_param_0,
	.param .u64 .ptr .align 1 _Z14gpuPiCalculatePfP17curandStateXORWOW_param_1
)
{
	.reg .pred 	%p<29>;
	.reg .b32 	%r<540>;
	.reg .b32 	%f<28>;
	.reg .b64 	%rd<22>;

	ld.param.u64 	%rd8, [_Z14gpuPiCalculatePfP17curandStateXORWOW_param_0];
	ld.param.u64 	%rd9, [_Z14gpuPiCalculatePfP17curandStateXORWOW_param_1];
	cvta.to.global.u64 	%rd10, %rd9;
	mov.u32 	%r220, %tid.x;
	mov.u32 	%r221, %ntid.x;
	mov.u32 	%r222, %ctaid.x;
	mad.lo.s32 	%r223, %r221, %r222, %r220;
	cvt.u64.u32 	%rd1, %r223;
	mul.wide.u32 	%rd11, %r223, 48;
	add.s64 	%rd2, %rd10, %rd11;
	xor.b32  	%r224, %r223, -1429050551;
	mul.lo.s32 	%r1, %r224, 1099087573;
	add.s32 	%r225, %r1, -638133224;
	add.s32 	%r446, %r1, 123456789;
	st.global.v2.u32 	[%rd2], {%r225, %r446};
	xor.b32  	%r445, %r1, 362436069;
	mov.b32 	%r444, -123459836;
	st.global.v2.u32 	[%rd2+8], {%r445, %r444};
	add.s32 	%r442, %r1, 5783321;
	mov.b32 	%r443, -589760388;
	st.global.v2.u32 	[%rd2+16], {%r443, %r442};
	setp.eq.s32 	%p1, %r223, 0;
	@%p1 bra 	$L__BB0_42;
	mov.b32 	%r428, 0;
	mov.b32 	%r444, -123459836;
	mov.b32 	%r443, -589760388;
	mov.u64 	%rd21, %rd1;
$L__BB0_2:
	and.b64  	%rd4, %rd21, 3;
	setp.eq.s64 	%p2, %rd4, 0;
	@%p2 bra 	$L__BB0_41;
	mul.wide.u32 	%rd12, %r428, 3200;
	mov.u64 	%rd13, precalc_xorwow_matrix;
	add.s64 	%rd5, %rd13, %rd12;
	cvt.u32.u64 	%r11, %rd4;
	mov.b32 	%r429, 0;
$L__BB0_4:
	mov.b32 	%r442, 0;
	mov.u32 	%r443, %r442;
	mov.u32 	%r444, %r442;
	mov.u32 	%r445, %r442;
	mov.u32 	%r446, %r442;
	mov.u32 	%r435, %r442;
$L__BB0_5:
	mul.wide.u32 	%rd14, %r435, 4;
	add.s64 	%rd15, %rd2, %rd14;
	ld.global.u32 	%r19, [%rd15+4];
	shl.b32 	%r20, %r435, 5;
	mov.b32 	%r441, 0;
$L__BB0_6:
	.pragma "nounroll";
	shr.u32 	%r232, %r19, %r441;
	and.b32  	%r233, %r232, 1;
	setp.eq.b32 	%p3, %r233, 1;
	not.pred 	%p4, %p3;
	add.s32 	%r234, %r20, %r441;
	mul.lo.s32 	%r235, %r234, 5;
	mul.wide.u32 	%rd16, %r235, 4;
	add.s64 	%rd6, %rd5, %rd16;
	@%p4 bra 	$L__BB0_8;
	ld.global.u32 	%r236, [%rd6];
	xor.b32  	%r446, %r446, %r236;
	ld.global.u32 	%r237, [%rd6+4];
	xor.b32  	%r445, %r445, %r237;
	ld.global.u32 	%r238, [%rd6+8];
	xor.b32  	%r444, %r444, %r238;
	ld.global.u32 	%r239, [%rd6+12];
	xor.b32  	%r443, %r443, %r239;
	ld.global.u32 	%r240, [%rd6+16];
	xor.b32  	%r442, %r442, %r240;
$L__BB0_8:
	and.b32  	%r242, %r232, 2;
	setp.eq.s32 	%p5, %r242, 0;
	@%p5 bra 	$L__BB0_10;
	ld.global.u32 	%r243, [%rd6+20];
	xor.b32  	%r446, %r446, %r243;
	ld.global.u32 	%r244, [%rd6+24];
	xor.b32  	%r445, %r445, %r244;
	ld.global.u32 	%r245, [%rd6+28];
	xor.b32  	%r444, %r444, %r245;
	ld.global.u32 	%r246, [%rd6+32];
	xor.b32  	%r443, %r443, %r246;
	ld.global.u32 	%r247, [%rd6+36];
	xor.b32  	%r442, %r442, %r247;
$L__BB0_10:
	and.b32  	%r249, %r232, 4;
	setp.eq.s32 	%p6, %r249, 0;
	@%p6 bra 	$L__BB0_12;
	ld.global.u32 	%r250, [%rd6+40];
	xor.b32  	%r446, %r446, %r250;
	ld.global.u32 	%r251, [%rd6+44];
	xor.b32  	%r445, %r445, %r251;
	ld.global.u32 	%r252, [%rd6+48];
	xor.b32  	%r444, %r444, %r252;
	ld.global.u32 	%r253, [%rd6+52];
	xor.b32  	%r443, %r443, %r253;
	ld.global.u32 	%r254, [%rd6+56];
	xor.b32  	%r442, %r442, %r254;
$L__BB0_12:
	and.b32  	%r256, %r232, 8;
	setp.eq.s32 	%p7, %r256, 0;
	@%p7 bra 	$L__BB0_14;
	ld.global.u32 	%r257, [%rd6+60];
	xor.b32  	%r446, %r446, %r257;
	ld.global.u32 	%r258, [%rd6+64];
	xor.b32  	%r445, %r445, %r258;
	ld.global.u32 	%r259, [%rd6+68];
	xor.b32  	%r444, %r444, %r259;
	ld.global.u32 	%r260, [%rd6+72];
	xor.b32  	%r443, %r443, %r260;
	ld.global.u32 	%r261, [%rd6+76];
	xor.b32  	%r442, %r442, %r261;
$L__BB0_14:
	and.b32  	%r263, %r232, 16;
	setp.eq.s32 	%p8, %r263, 0;
	@%p8 bra 	$L__BB0_16;
	ld.global.u32 	%r264, [%rd6+80];
	xor.b32  	%r446, %r446, %r264;
	ld.global.u32 	%r265, [%rd6+84];
	xor.b32  	%r445, %r445, %r265;
	ld.global.u32 	%r266, [%rd6+88];
	xor.b32  	%r444, %r444, %r266;
	ld.global.u32 	%r267, [%rd6+92];
	xor.b32  	%r443, %r443, %r267;
	ld.global.u32 	%r268, [%rd6+96];
	xor.b32  	%r442, %r442, %r268;
$L__BB0_16:
	and.b32  	%r270, %r232, 32;
	setp.eq.s32 	%p9, %r270, 0;
	@%p9 bra 	$L__BB0_18;
	ld.global.u32 	%r271, [%rd6+100];
	xor.b32  	%r446, %r446, %r271;
	ld.global.u32 	%r272, [%rd6+104];
	xor.b32  	%r445, %r445, %r272;
	ld.global.u32 	%r273, [%rd6+108];
	xor.b32  	%r444, %r444, %r273;
	ld.global.u32 	%r274, [%rd6+112];
	xor.b32  	%r443, %r443, %r274;
	ld.global.u32 	%r275, [%rd6+116];
	xor.b32  	%r442, %r442, %r275;
$L__BB0_18:
	and.b32  	%r277, %r232, 64;
	setp.eq.s32 	%p10, %r277, 0;
	@%p10 bra 	$L__BB0_20;
	ld.global.u32 	%r278, [%rd6+120];
	xor.b32  	%r446, %r446, %r278;
	ld.global.u32 	%r279, [%rd6+124];
	xor.b32  	%r445, %r445, %r279;
	ld.global.u32 	%r280, [%rd6+128];
	xor.b32  	%r444, %r444, %r280;
	ld.global.u32 	%r281, [%rd6+132];
	xor.b32  	%r443, %r443, %r281;
	ld.global.u32 	%r282, [%rd6+136];
	xor.b32  	%r442, %r442, %r282;
$L__BB0_20:
	and.b32  	%r284, %r232, 128;
	setp.eq.s32 	%p11, %r284, 0;
	@%p11 bra 	$L__BB0_22;
	ld.global.u32 	%r285, [%rd6+140];
	xor.b32  	%r446, %r446, %r285;
	ld.global.u32 	%r286, [%rd6+144];
	xor.b32  	%r445, %r445, %r286;
	ld.global.u32 	%r287, [%rd6+148];
	xor.b32  	%r444, %r444, %r287;
	ld.global.u32 	%r288, [%rd6+152];
	xor.b32  	%r443, %r443, %r288;
	ld.global.u32 	%r289, [%rd6+156];
	xor.b32  	%r442, %r442, %r289;
$L__BB0_22:
	and.b32  	%r291, %r232, 256;
	setp.eq.s32 	%p12, %r291, 0;
	@%p12 bra 	$L__BB0_24;
	ld.global.u32 	%r292, [%rd6+160];
	xor.b32  	%r446, %r446, %r292;
	ld.global.u32 	%r293, [%rd6+164];
	xor.b32  	%r445, %r445, %r293;
	ld.global.u32 	%r294, [%rd6+168];
	xor.b32  	%r444, %r444, %r294;
	ld.global.u32 	%r295, [%rd6+172];
	xor.b32  	%r443, %r443, %r295;
	ld.global.u32 	%r296, [%rd6+176];
	xor.b32  	%r442, %r442, %r296;
$L__BB0_24:
	and.b32  	%r298, %r232, 512;
	setp.eq.s32 	%p13, %r298, 0;
	@%p13 bra 	$L__BB0_26;
	ld.global.u32 	%r299, [%rd6+180];
	xor.b32  	%r446, %r446, %r299;
	ld.global.u32 	%r300, [%rd6+184];
	xor.b32  	%r445, %r445, %r300;
	ld.global.u32 	%r301, [%rd6+188];
	xor.b32  	%r444, %r444, %r301;
	ld.global.u32 	%r302, [%rd6+192];
	xor.b32  	%r443, %r443, %r302;
	ld.global.u32 	%r303, [%rd6+196];
	xor.b32  	%r442, %r442, %r303;
$L__BB0_26:
	and.b32  	%r305, %r232, 1024;
	setp.eq.s32 	%p14, %r305, 0;
	@%p14 bra 	$L__BB0_28;
	ld.global.u32 	%r306, [%rd6+200];
	xor.b32  	%r446, %r446, %r306;
	ld.global.u32 	%r307, [%rd6+204];
	xor.b32  	%r445, %r445, %r307;
	ld.global.u32 	%r308, [%rd6+208];
	xor.b32  	%r444, %r444, %r308;
	ld.global.u32 	%r309, [%rd6+212];
	xor.b32  	%r443, %r443, %r309;
	ld.global.u32 	%r310, [%rd6+216];
	xor.b32  	%r442, %r442, %r310;
$L__BB0_28:
	and.b32  	%r312, %r232, 2048;
	setp.eq.s32 	%p15, %r312, 0;
	@%p15 bra 	$L__BB0_30;
	ld.global.u32 	%r313, [%rd6+220];
	xor.b32  	%r446, %r446, %r313;
	ld.global.u32 	%r314, [%rd6+224];
	xor.b32  	%r445, %r445, %r314;
	ld.global.u32 	%r315, [%rd6+228];
	xor.b32  	%r444, %r444, %r315;
	ld.global.u32 	%r316, [%rd6+232];
	xor.b32  	%r443, %r443, %r316;
	ld.global.u32 	%r317, [%rd6+236];
	xor.b32  	%r442, %r442, %r317;
$L__BB0_30:
	and.b32  	%r319, %r232, 4096;
	setp.eq.s32 	%p16, %r319, 0;
	@%p16 bra 	$L__BB0_32;
	ld.global.u32 	%r320, [%rd6+240];
	xor.b32  	%r446, %r446, %r320;
	ld.global.u32 	%r321, [%rd6+244];
	xor.b32  	%r445, %r445, %r321;
	ld.global.u32 	%r322, [%rd6+248];
	xor.b32  	%r444, %r444, %r322;
	ld.global.u32 	%r323, [%rd6+252];
	xor.b32  	%r443, %r443, %r323;
	ld.global.u32 	%r324, [%rd6+256];
	xor.b32  	%r442, %r442, %r324;
$L__BB0_32:
	and.b32  	%r326, %r232, 8192;
	setp.eq.s32 	%p17, %r326, 0;
	@%p17 bra 	$L__BB0_34;
	ld.global.u32 	%r327, [%rd6+260];
	xor.b32  	%r446, %r446, %r327;
	ld.global.u32 	%r328, [%rd6+264];
	xor.b32  	%r445, %r445, %r328;
	ld.global.u32 	%r329, [%rd6+268];
	xor.b32  	%r444, %r444, %r329;
	ld.global.u32 	%r330, [%rd6+272];
	xor.b32  	%r443, %r443, %r330;
	ld.global.u32 	%r331, [%rd6+276];
	xor.b32  	%r442, %r442, %r331;
$L__BB0_34:
	and.b32  	%r333, %r232, 16384;
	setp.eq.s32 	%p18, %r333, 0;
	@%p18 bra 	$L__BB0_36;
	ld.global.u32 	%r334, [%rd6+280];
	xor.b32  	%r446, %r446, %r334;
	ld.global.u32 	%r335, [%rd6+284];
	xor.b32  	%r445, %r445, %r335;
	ld.global.u32 	%r336, [%rd6+288];
	xor.b32  	%r444, %r444, %r336;
	ld.global.u32 	%r337, [%rd6+292];
	xor.b32  	%r443, %r443, %r337;
	ld.global.u32 	%r338, [%rd6+296];
	xor.b32  	%r442, %r442, %r338;
$L__BB0_36:
	and.b32  	%r340, %r232, 32768;
	setp.eq.s32 	%p19, %r340, 0;
	@%p19 bra 	$L__BB0_38;
	ld.global.u32 	%r341, [%rd6+300];
	xor.b32  	%r446, %r446, %r341;
	ld.global.u32 	%r342, [%rd6+304];
	xor.b32  	%r445, %r445, %r342;
	ld.global.u32 	%r343, [%rd6+308];
	xor.b32  	%r444, %r444, %r343;
	ld.global.u32 	%r344, [%rd6+312];
	xor.b32  	%r443, %r443, %r344;
	ld.global.u32 	%r345, [%rd6+316];
	xor.b32  	%r442, %r442, %r345;
$L__BB0_38:
	add.s32 	%r441, %r441, 16;
	setp.ne.s32 	%p20, %r441, 32;
	@%p20 bra 	$L__BB0_6;
	mad.lo.s32 	%r346, %r435, -31, %r20;
	add.s32 	%r435, %r346, 1;
	setp.ne.s32 	%p21, %r435, 5;
	@%p21 bra 	$L__BB0_5;
	st.global.u32 	[%rd2+4], %r446;
	st.global.u32 	[%rd2+8], %r445;
	st.global.u32 	[%rd2+12], %r444;
	st.global.u32 	[%rd2+16], %r443;
	st.global.u32 	[%rd2+20], %r442;
	add.s32 	%r429, %r429, 1;
	setp.lt.u32 	%p22, %r429, %r11;
	@%p22 bra 	$L__BB0_4;
$L__BB0_41:
	shr.u64 	%rd7, %rd21, 2;
	add.s32 	%r428, %r428, 1;
	setp.gt.u64 	%p23, %rd21, 3;
	mov.u64 	%rd21, %rd7;
	@%p23 bra 	$L__BB0_2;
$L__BB0_42:
	mov.b32 	%r539, 0;
	st.global.v2.u32 	[%rd2+24], {%r539, %r539};
	st.global.u32 	[%rd2+32], %r539;
	mov.b64 	%rd17, 0;
	st.global.u64 	[%rd2+40], %rd17;
	add.s32 	%r533, %r1, -637770787;
	mov.b32 	%r532, -637770787;
$L__BB0_43:
	shr.u32 	%r349, %r446, 2;
	xor.b32  	%r350, %r349, %r446;
	shl.b32 	%r351, %r442, 4;
	shl.b32 	%r352, %r350, 1;
	xor.b32  	%r353, %r352, %r351;
	xor.b32  	%r354, %r353, %r350;
	xor.b32  	%r355, %r354, %r442;
	add.s32 	%r356, %r355, %r533;
	cvt.rn.f32.u32 	%f1, %r356;
	fma.rn.f32 	%f2, %f1, 0f2F800000, 0f2F000000;
	shr.u32 	%r357, %r445, 2;
	xor.b32  	%r358, %r357, %r445;
	shl.b32 	%r359, %r355, 4;
	shl.b32 	%r360, %r358, 1;
	xor.b32  	%r361, %r360, %r359;
	xor.b32  	%r362, %r361, %r358;
	xor.b32  	%r363, %r362, %r355;
	add.s32 	%r364, %r533, %r363;
	add.s32 	%r365, %r364, 362437;
	cvt.rn.f32.u32 	%f3, %r365;
	fma.rn.f32 	%f4, %f3, 0f2F800000, 0f2F000000;
	mul.f32 	%f5, %f4, %f4;
	fma.rn.f32 	%f6, %f2, %f2, %f5;
	setp.le.f32 	%p24, %f6, 0f3F800000;
	selp.u32 	%r366, 1, 0, %p24;
	add.s32 	%r367, %r539, %r366;
	shr.u32 	%r368, %r444, 2;
	xor.b32  	%r369, %r368, %r444;
	shl.b32 	%r370, %r363, 4;
	shl.b32 	%r371, %r369, 1;
	xor.b32  	%r372, %r371, %r370;
	xor.b32  	%r373, %r372, %r369;
	xor.b32  	%r374, %r373, %r363;
	add.s32 	%r375, %r533, %r374;
	add.s32 	%r376, %r375, 724874;
	cvt.rn.f32.u32 	%f7, %r376;
	fma.rn.f32 	%f8, %f7, 0f2F800000, 0f2F000000;
	shr.u32 	%r377, %r443, 2;
	xor.b32  	%r378, %r377, %r443;
	shl.b32 	%r379, %r374, 4;
	shl.b32 	%r380, %r378, 1;
	xor.b32  	%r381, %r380, %r379;
	xor.b32  	%r382, %r381, %r378;
	xor.b32  	%r446, %r382, %r374;
	add.s32 	%r383, %r533, %r446;
	add.s32 	%r384, %r383, 1087311;
	cvt.rn.f32.u32 	%f9, %r384;
	fma.rn.f32 	%f10, %f9, 0f2F800000, 0f2F000000;
	mul.f32 	%f11, %f10, %f10;
	fma.rn.f32 	%f12, %f8, %f8, %f11;
	setp.le.f32 	%p25, %f12, 0f3F800000;
	selp.u32 	%r385, 1, 0, %p25;
	add.s32 	%r386, %r367, %r385;
	shr.u32 	%r387, %r442, 2;
	xor.b32  	%r388, %r387, %r442;
	shl.b32 	%r389, %r446, 4;
	shl.b32 	%r390, %r388, 1;
	xor.b32  	%r391, %r390, %r389;
	xor.b32  	%r392, %r391, %r388;
	xor.b32  	%r445, %r392, %r446;
	add.s32 	%r393, %r533, %r445;
	add.s32 	%r394, %r393, 1449748;
	cvt.rn.f32.u32 	%f13, %r394;
	fma.rn.f32 	%f14, %f13, 0f2F800000, 0f2F000000;
	shr.u32 	%r395, %r355, 2;
	xor.b32  	%r396, %r395, %r355;
	shl.b32 	%r397, %r445, 4;
	shl.b32 	%r398, %r396, 1;
	xor.b32  	%r399, %r398, %r397;
	xor.b32  	%r400, %r399, %r396;
	xor.b32  	%r444, %r400, %r445;
	add.s32 	%r401, %r533, %r444;
	add.s32 	%r402, %r401, 1812185;
	cvt.rn.f32.u32 	%f15, %r402;
	fma.rn.f32 	%f16, %f15, 0f2F800000, 0f2F000000;
	mul.f32 	%f17, %f16, %f16;
	fma.rn.f32 	%f18, %f14, %f14, %f17;
	setp.le.f32 	%p26, %f18, 0f3F800000;
	selp.u32 	%r403, 1, 0, %p26;
	add.s32 	%r404, %r386, %r403;
	shr.u32 	%r405, %r363, 2;
	xor.b32  	%r406, %r405, %r363;
	shl.b32 	%r407, %r444, 4;
	shl.b32 	%r408, %r406, 1;
	xor.b32  	%r409, %r408, %r407;
	xor.b32  	%r410, %r409, %r406;
	xor.b32  	%r443, %r410, %r444;
	add.s32 	%r411, %r533, %r443;
	add.s32 	%r412, %r411, 2174622;
	cvt.rn.f32.u32 	%f19, %r412;
	fma.rn.f32 	%f20, %f19, 0f2F800000, 0f2F000000;
	shr.u32 	%r413, %r374, 2;
	xor.b32  	%r414, %r413, %r374;
	shl.b32 	%r415, %r443, 4;
	shl.b32 	%r416, %r414, 1;
	xor.b32  	%r417, %r416, %r415;
	xor.b32  	%r418, %r417, %r414;
	xor.b32  	%r442, %r418, %r443;
	add.s32 	%r419, %r533, %r442;
	add.s32 	%r420, %r419, 2537059;
	cvt.rn.f32.u32 	%f21, %r420;
	fma.rn.f32 	%f22, %f21, 0f2F800000, 0f2F000000;
	mul.f32 	%f23, %f22, %f22;
	fma.rn.f32 	%f24, %f20, %f20, %f23;
	setp.le.f32 	%p27, %f24, 0f3F800000;
	selp.u32 	%r421, 1, 0, %p27;
	add.s32 	%r539, %r404, %r421;
	add.s32 	%r533, %r533, 2899496;
	add.s32 	%r532, %r532, 2899496;
	setp.ne.s32 	%p28, %r532, 104500189;
	@%p28 bra 	$L__BB0_43;
	add.s32 	%r422, %r1, 104137752;
	st.global.v2.u32 	[%rd2+8], {%r445, %r444};
	st.global.v2.u32 	[%rd2+16], {%r443, %r442};
	st.global.v2.u32 	[%rd2], {%r422, %r446};
	cvta.to.global.u64 	%rd18, %rd8;
	cvt.rn.f32.u32 	%f25, %r539;
	mul.f32 	%f26, %f25, 0f40800000;
	mul.f32 	%f27, %f26, 0f3A800000;
	shl.b64 	%rd19, %rd1, 2;
	add.s64 	%rd20, %rd18, %rd19;
	st.global.f32 	[%rd20], %f27;
	ret;

}


// ===== COMPILED SASS (sm_100) =====

	.target	sm_100

	.elftype	@"ET_EXEC"


//--------------------- .note.nv.tkinfo           --------------------------
	.section	.note.nv.tkinfo,"",@"SHT_NOTE"
	.sectionflags	@"SHF_NOTE_NV_TKINFO"
	.tkinfo
        /*0018*/ 	.word	0x00000002
        /*0030*/ 	.string	""
        /*0030*/ 	.string	"ptxas"
        /*0030*/ 	.string	"Cuda compilation tools, release 13.0, V13.0.88"
        /*0030*/ 	.string	"Build cuda_13.0.r13.0/compiler.36424714_0"
        /*0030*/ 	.string	"-arch sm_100 -m 64 "



//--------------------- .note.nv.cuinfo           --------------------------
	.section	.note.nv.cuinfo,"",@"SHT_NOTE"
	.sectionflags	@"SHF_NOTE_NV_CUINFO"
        /*0018*/ 	.short	0x0002
        /*001a*/ 	.short	0x0064
        /*001c*/ 	.short	0x0082
	.zero		2


//--------------------- .nv.info                  --------------------------
	.section	.nv.info,"",@"SHT_CUDA_INFO"
	.align	4


	//----- nvinfo : EIATTR_REGCOUNT
	.align		4
        /*0000*/ 	.byte	0x04, 0x2f
        /*0002*/ 	.short	(.L_10 - .L_9)
	.align		4
.L_9:
        /*0004*/ 	.word	index@(_Z14gpuPiCalculatePfP17curandStateXORWOW)
        /*0008*/ 	.word	0x0000001f


	//----- nvinfo : EIATTR_FRAME_SIZE
	.align		4
.L_10:
        /*000c*/ 	.byte	0x04, 0x11
        /*000e*/ 	.short	(.L_12 - .L_11)
	.align		4
.L_11:
        /*0010*/ 	.word	index@(_Z14gpuPiCalculatePfP17curandStateXORWOW)
        /*0014*/ 	.word	0x00000000


	//----- nvinfo : EIATTR_MIN_STACK_SIZE
	.align		4
.L_12:
        /*0018*/ 	.byte	0x04, 0x12
        /*001a*/ 	.short	(.L_14 - .L_13)
	.align		4
.L_13:
        /*001c*/ 	.word	index@(_Z14gpuPiCalculatePfP17curandStateXORWOW)
        /*0020*/ 	.word	0x00000000
.L_14:


//--------------------- .nv.compat                --------------------------
	.section	.nv.compat,"",@"SHT_CUDA_COMPAT_INFO"
	.align	4
        /*0000*/ 	.byte	0x02, 0x09, 0x00, 0x00, 0x02, 0x02, 0x01, 0x00, 0x02, 0x05, 0x05, 0x00, 0x03, 0x07, 0x01, 0x01
        /*0010*/ 	.byte	0x02, 0x03, 0x00, 0x00, 0x02, 0x06, 0x01, 0x00, 0x04, 0x0b, 0x08, 0x00, 0x01, 0x00, 0x00, 0x00
        /*0020*/ 	.byte	0x00, 0x00, 0x00, 0x00


//--------------------- .nv.info._Z14gpuPiCalculatePfP17curandStateXORWOW --------------------------
	.section	.nv.info._Z14gpuPiCalculatePfP17curandStateXORWOW,"",@"SHT_CUDA_INFO"
	.sectionflags	@""
	.align	4


	//----- nvinfo : EIATTR_CUDA_API_VERSION
	.align		4
        /*0000*/ 	.byte	0x04, 0x37
        /*0002*/ 	.short	(.L_16 - .L_15)
.L_15:
        /*0004*/ 	.word	0x00000082


	//----- nvinfo : EIATTR_KPARAM_INFO
	.align		4
.L_16:
        /*0008*/ 	.byte	0x04, 0x17
        /*000a*/ 	.short	(.L_18 - .L_17)
.L_17:
        /*000c*/ 	.word	0x00000000
        /*0010*/ 	.short	0x0001
        /*0012*/ 	.short	0x0008
        /*0014*/ 	.byte	0x00, 0xf5, 0x21, 0x00


	//----- nvinfo : EIATTR_KPARAM_INFO
	.align		4
.L_18:
        /*0018*/ 	.byte	0x04, 0x17
        /*001a*/ 	.short	(.L_20 - .L_19)
.L_19:
        /*001c*/ 	.word	0x00000000
        /*0020*/ 	.short	0x0000
        /*0022*/ 	.short	0x0000
        /*0024*/ 	.byte	0x00, 0xf5, 0x21, 0x00


	//----- nvinfo : EIATTR_SPARSE_MMA_MASK
	.align		4
.L_20:
        /*0028*/ 	.byte	0x03, 0x50
        /*002a*/ 	.short	0x0000


	//----- nvinfo : EIATTR_MAXREG_COUNT
	.align		4
        /*002c*/ 	.byte	0x03, 0x1b
        /*002e*/ 	.short	0x00ff


	//----- nvinfo : EIATTR_MERCURY_ISA_VERSION
	.align		4
        /*0030*/ 	.byte	0x03, 0x5f
        /*0032*/ 	.short	0x0101


	//----- nvinfo : EIATTR_VRC_CTA_INIT_COUNT
	.align		4
        /*0034*/ 	.byte	0x02, 0x4a
	.zero		1
	.zero		1


	//----- nvinfo : EIATTR_EXIT_INSTR_OFFSETS
	.align		4
        /*0038*/ 	.byte	0x04, 0x1c
        /*003a*/ 	.short	(.L_22 - .L_21)


	//   ....[0]....
.L_21:
        /*003c*/ 	.word	0x00001680


	//----- nvinfo : EIATTR_CRS_STACK_SIZE
	.align		4
.L_22:
        /*0040*/ 	.byte	0x04, 0x1e
        /*0042*/ 	.short	(.L_24 - .L_23)
.L_23:
        /*0044*/ 	.word	0x00000000


	//----- nvinfo : EIATTR_CBANK_PARAM_SIZE
	.align		4
.L_24:
        /*0048*/ 	.byte	0x03, 0x19
        /*004a*/ 	.short	0x0010


	//----- nvinfo : EIATTR_PARAM_CBANK
	.align		4
        /*004c*/ 	.byte	0x04, 0x0a
        /*004e*/ 	.short	(.L_26 - .L_25)
	.align		4
.L_25:
        /*0050*/ 	.word	index@(.nv.constant0._Z14gpuPiCalculatePfP17curandStateXORWOW)
        /*0054*/ 	.short	0x0380
        /*0056*/ 	.short	0x0010


	//----- nvinfo : EIATTR_SW_WAR
	.align		4
.L_26:
        /*0058*/ 	.byte	0x04, 0x36
        /*005a*/ 	.short	(.L_28 - .L_27)
.L_27:
        /*005c*/ 	.word	0x00000008
.L_28:


//--------------------- .nv.callgraph             --------------------------
	.section	.nv.callgraph,"",@"SHT_CUDA_CALLGRAPH"
	.align	4
	.sectionentsize	8
	.align		4
        /*0000*/ 	.word	0x00000000
	.align		4
        /*0004*/ 	.word	0xffffffff
	.align		4
        /*0008*/ 	.word	0x00000000
	.align		4
        /*000c*/ 	.word	0xfffffffe
	.align		4
        /*0010*/ 	.word	0x00000000
	.align		4
        /*0014*/ 	.word	0xfffffffd
	.align		4
        /*0018*/ 	.word	0x00000000
	.align		4
        /*001c*/ 	.word	0xfffffffc


//--------------------- .nv.constant4             --------------------------
	.section	.nv.constant4,"a",@progbits
	.align	8
	.align		8
.nv.constant4:
        /*0000*/ 	.dword	precalc_xorwow_matrix
	.align		8
        /*0008*/ 	.dword	precalc_xorwow_offset_matrix
	.align		8
        /*0010*/ 	.dword	mrg32k3aM1
	.align		8
        /*0018*/ 	.dword	mrg32k3aM2
	.align		8
        /*0020*/ 	.dword	mrg32k3aM1SubSeq
	.align		8
        /*0028*/ 	.dword	mrg32k3aM2SubSeq
	.align		8
        /*0030*/ 	.dword	mrg32k3aM1Seq
	.align		8
        /*0038*/ 	.dword	mrg32k3aM2Seq


//--------------------- .nv.constant3             --------------------------
	.section	.nv.constant3,"a",@progbits
	.align	8
.nv.constant3:
	.type		__cr_lgamma_table,@object
	.size		__cr_lgamma_table,(.L_8 - __cr_lgamma_table)
__cr_lgamma_table:
        /*0000*/ 	.byte	0x00, 0x00, 0x00, 0x00, 0x00, 0x00, 0x00, 0x00, 0x00, 0x00, 0x00, 0x00, 0x00, 0x00, 0x00, 0x00
        /*0010*/ 	.byte	0xef, 0x39, 0xfa, 0xfe, 0x42, 0x2e, 0xe6, 0x3f, 0x02, 0x20, 0x2a, 0xfa, 0x0b, 0xab, 0xfc, 0x3f
        /*0020*/ 	.byte	0xf9, 0x2c, 0x92, 0x7c, 0xa7, 0x6c, 0x09, 0x40, 0xc9, 0x79, 0x44, 0x3c, 0x64, 0x26, 0x13, 0x40
        /*0030*/ 	.byte	0xca, 0x01, 0xcf, 0x3a, 0x27, 0x51, 0x1a, 0x40, 0x30, 0xcc, 0x2d, 0xf3, 0xe1, 0x0c, 0x21, 0x40
        /*0040*/ 	.byte	0x0d, 0xb7, 0xfc, 0x82, 0x8e, 0x35, 0x25, 0x40
.L_8:


//--------------------- .text._Z14gpuPiCalculatePfP17curandStateXORWOW --------------------------
	.section	.text._Z14gpuPiCalculatePfP17curandStateXORWOW,"ax",@progbits
	.align	128
        .global         _Z14gpuPiCalculatePfP17curandStateXORWOW
        .type           _Z14gpuPiCalculatePfP17curandStateXORWOW,@function
        .size           _Z14gpuPiCalculatePfP17curandStateXORWOW,(.L_x_10 - _Z14gpuPiCalculatePfP17curandStateXORWOW)
        .other          _Z14gpuPiCalculatePfP17curandStateXORWOW,@"STO_CUDA_ENTRY STV_DEFAULT"
_Z14gpuPiCalculatePfP17curandStateXORWOW:
.text._Z14gpuPiCalculatePfP17curandStateXORWOW:
[----:B------:R-:W-:Y:S01]  /*0000*/  LDC R1, c[0x0][0x37c] ;  /* 0x0000df00ff017b82 */ /* 0x000fe20000000800 */
[----:B------:R-:W0:Y:S01]  /*0010*/  S2R R0, SR_TID.X ;  /* 0x0000000000007919 */ /* 0x000e220000002100 */
[----:B------:R-:W0:Y:S06]  /*0020*/  LDCU UR4, c[0x0][0x360] ;  /* 0x00006c00ff0477ac */ /* 0x000e2c0008000800 */
[----:B------:R-:W1:Y:S01]  /*0030*/  LDC.64 R8, c[0x0][0x388] ;  /* 0x0000e200ff087b82 */ /* 0x000e620000000a00 */
[----:B------:R-:W-:Y:S01]  /*0040*/  IMAD.MOV.U32 R13, RZ, RZ, -0x75bd8fc ;  /* 0xf8a42704ff0d7424 */ /* 0x000fe200078e00ff */
[----:B------:R-:W0:Y:S01]  /*0050*/  S2R R3, SR_CTAID.X ;  /* 0x0000000000037919 */ /* 0x000e220000002500 */
[----:B------:R-:W2:Y:S01]  /*0060*/  LDCU.64 UR6, c[0x0][0x358] ;  /* 0x00006b00ff0677ac */ /* 0x000ea20008000a00 */
[----:B------:R-:W-:Y:S01]  /*0070*/  IMAD.MOV.U32 R10, RZ, RZ, -0x23270784 ;  /* 0xdcd8f87cff0a7424 */ /* 0x000fe200078e00ff */
[----:B------:R-:W-:Y:S01]  /*0080*/  BSSY.RECONVERGENT B0, `(.L_x_0) ;  /* 0x00000e9000007945 */ /* 0x000fe20003800200 */
[----:B------:R-:W-:-:S02]  /*0090*/  IMAD.MOV.U32 R5, RZ, RZ, -0x75bd8fc ;  /* 0xf8a42704ff057424 */ /* 0x000fc400078e00ff */
[----:B0-----:R-:W-:-:S04]  /*00a0*/  IMAD R0, R3, UR4, R0 ;  /* 0x0000000403007c24 */ /* 0x001fc8000f8e0200 */
[C---:B-1----:R-:W-:Y:S01]  /*00b0*/  IMAD.WIDE.U32 R8, R0.reuse, 0x30, R8 ;  /* 0x0000003000087825 */ /* 0x042fe200078e0008 */
[C---:B------:R-:W-:Y:S02]  /*00c0*/  LOP3.LUT R2, R0.reuse, 0xaad26b49, RZ, 0x3c, !PT ;  /* 0xaad26b4900027812 */ /* 0x040fe400078e3cff */
[----:B------:R-:W-:-:S03]  /*00d0*/  ISETP.NE.AND P0, PT, R0, RZ, PT ;  /* 0x000000ff0000720c */ /* 0x000fc60003f05270 */
[----:B------:R-:W-:-:S04]  /*00e0*/  IMAD R2, R2, 0x4182bed5, RZ ;  /* 0x4182bed502027824 */ /* 0x000fc800078e02ff */
[C---:B------:R-:W-:Y:S01]  /*00f0*/  VIADD R3, R2.reuse, 0x583f19 ;  /* 0x00583f1902037836 */ /* 0x040fe20000000000 */
[C---:B------:R-:W-:Y:S01]  /*0100*/  LOP3.LUT R4, R2.reuse, 0x159a55e5, RZ, 0x3c, !PT ;  /* 0x159a55e502047812 */ /* 0x040fe200078e3cff */
[C---:B------:R-:W-:Y:S02]  /*0110*/  VIADD R6, R2.reuse, 0xd9f6dc18 ;  /* 0xd9f6dc1802067836 */ /* 0x040fe40000000000 */
[----:B------:R-:W-:Y:S02]  /*0120*/  VIADD R7, R2, 0x75bcd15 ;  /* 0x075bcd1502077836 */ /* 0x000fe40000000000 */
[----:B------:R-:W-:Y:S02]  /*0130*/  IMAD.MOV.U32 R12, RZ, RZ, R4 ;  /* 0x000000ffff0c7224 */ /* 0x000fe400078e0004 */
[----:B------:R-:W-:Y:S01]  /*0140*/  IMAD.MOV.U32 R11, RZ, RZ, R3 ;  /* 0x000000ffff0b7224 */ /* 0x000fe200078e0003 */
[----:B--2---:R0:W-:Y:S01]  /*0150*/  STG.E.64 desc[UR6][R8.64], R6 ;  /* 0x0000000608007986 */ /* 0x0041e2000c101b06 */
[----:B------:R-:W-:-:S03]  /*0160*/  IMAD.MOV.U32 R2, RZ, RZ, -0x23270784 ;  /* 0xdcd8f87cff027424 */ /* 0x000fc600078e00ff */
[----:B------:R0:W-:Y:S04]  /*0170*/  STG.E.64 desc[UR6][R8.64+0x8], R12 ;  /* 0x0000080c08007986 */ /* 0x0001e8000c101b06 */
[----:B------:R0:W-:Y:S01]  /*0180*/  STG.E.64 desc[UR6][R8.64+0x10], R10 ;  /* 0x0000100a08007986 */ /* 0x0001e2000c101b06 */
[----:B------:R-:W-:Y:S05]  /*0190*/  @!P0 BRA `(.L_x_1) ;  /* 0x0000000c005c8947 */ /* 0x000fea0003800000 */
[----:B0-----:R-:W-:Y:S02]  /*01a0*/  IMAD.MOV.U32 R6, RZ, RZ, RZ ;  /* 0x000000ffff067224 */ /* 0x001fe400078e00ff */
[----:B------:R-:W-:Y:S02]  /*01b0*/  IMAD.MOV.U32 R12, RZ, RZ, R0 ;  /* 0x000000ffff0c7224 */ /* 0x000fe400078e0000 */
[----:B------:R-:W-:Y:S02]  /*01c0*/  IMAD.MOV.U32 R13, RZ, RZ, RZ ;  /* 0x000000ffff0d7224 */ /* 0x000fe400078e00ff */
[----:B------:R-:W-:Y:S02]  /*01d0*/  IMAD.MOV.U32 R5, RZ, RZ, -0x75bd8fc ;  /* 0xf8a42704ff057424 */ /* 0x000fe400078e00ff */
[----:B------:R-:W-:-:S07]  /*01e0*/  IMAD.MOV.U32 R2, RZ, RZ, -0x23270784 ;  /* 0xdcd8f87cff027424 */ /* 0x000fce00078e00ff */
.L_x_7:
[----:B------:R-:W-:Y:S01]  /*01f0*/  LOP3.LUT R8, R12, 0x3, RZ, 0xc0, !PT ;  /* 0x000000030c087812 */ /* 0x000fe200078ec0ff */
[----:B------:R-:W-:Y:S03]  /*0200*/  BSSY.RECONVERGENT B1, `(.L_x_2) ;  /* 0x00000ca000017945 */ /* 0x000fe60003800200 */
[----:B------:R-:W-:-:S04]  /*0210*/  ISETP.NE.U32.AND P0, PT, R8, RZ, PT ;  /* 0x000000ff0800720c */ /* 0x000fc80003f05070 */
[----:B------:R-:W-:-:S13]  /*0220*/  ISETP.NE.AND.EX P0, PT, RZ, RZ, PT, P0 ;  /* 0x000000ffff00720c */ /* 0x000fda0003f05300 */
[----:B0-----:R-:W-:Y:S05]  /*0230*/  @!P0 BRA `(.L_x_3) ;  /* 0x0000000c00188947 */ /* 0x001fea0003800000 */
[----:B------:R-:W0:Y:S01]  /*0240*/  LDC.64 R8, c[0x4][RZ] ;  /* 0x01000000ff087b82 */ /* 0x000e220000000a00 */
[----:B------:R-:W-:Y:S02]  /*0250*/  IMAD.MOV.U32 R14, RZ, RZ, RZ ;  /* 0x000000ffff0e7224 */ /* 0x000fe400078e00ff */
[----:B0-----:R-:W-:-:S07]  /*0260*/  IMAD.WIDE.U32 R8, R6, 0xc80, R8 ;  /* 0x00000c8006087825 */ /* 0x001fce00078e0008 */
.L_x_6:
[----:B------:R-:W-:Y:S01]  /*0270*/  IMAD.MOV.U32 R15, RZ, RZ, RZ ;  /* 0x000000ffff0f7224 */ /* 0x000fe200078e00ff */
[----:B0-----:R-:W-:Y:S02]  /*0280*/  CS2R R2, SRZ ;  /* 0x0000000000027805 */ /* 0x001fe4000001ff00 */
[----:B------:R-:W-:Y:S01]  /*0290*/  CS2R R4, SRZ ;  /* 0x0000000000047805 */ /* 0x000fe2000001ff00 */
[----:B------:R-:W-:-:S07]  /*02a0*/  IMAD.MOV.U32 R7, RZ, RZ, RZ ;  /* 0x000000ffff077224 */ /* 0x000fce00078e00ff */
.L_x_5:
[----:B------:R-:W0:Y:S02]  /*02b0*/  LDC.64 R10, c[0x0][0x388] ;  /* 0x0000e200ff0a7b82 */ /* 0x000e240000000a00 */
[----:B0-----:R-:W-:-:S04]  /*02c0*/  IMAD.WIDE.U32 R10, R0, 0x30, R10 ;  /* 0x00000030000a7825 */ /* 0x001fc800078e000a */
[----:B------:R-:W-:-:S05]  /*02d0*/  IMAD.WIDE.U32 R10, R15, 0x4, R10 ;  /* 0x000000040f0a7825 */ /* 0x000fca00078e000a */
[----:B------:R0:W5:Y:S01]  /*02e0*/  LDG.E R16, desc[UR6][R10.64+0x4] ;  /* 0x000004060a107981 */ /* 0x000162000c1e1900 */
[----:B------:R-:W-:-:S07]  /*02f0*/  IMAD.MOV.U32 R17, RZ, RZ, RZ ;  /* 0x000000ffff117224 */ /* 0x000fce00078e00ff */
.L_x_4:
[----:B-----5:R-:W-:Y:S01]  /*0300*/  SHF.R.U32.HI R23, RZ, R17, R16 ;  /* 0x00000011ff177219 */ /* 0x020fe20000011610 */
[----:B0-----:R-:W-:-:S03]  /*0310*/  IMAD.SHL.U32 R10, R15, 0x20, RZ ;  /* 0x000000200f0a7824 */ /* 0x001fc600078e00ff */
[----:B------:R-:W-:Y:S01]  /*0320*/  LOP3.LUT R11, R23, 0x1, RZ, 0xc0, !PT ;  /* 0x00000001170b7812 */ /* 0x000fe200078ec0ff */
[----:B------:R-:W-:-:S03]  /*0330*/  IMAD.IADD R10, R10, 0x1, R17 ;  /* 0x000000010a0a7824 */ /* 0x000fc600078e0211 */
[----:B------:R-:W-:Y:S01]  /*0340*/  ISETP.NE.U32.AND P0, PT, R11, 0x1, PT ;  /* 0x000000010b00780c */ /* 0x000fe20003f05070 */
[----:B------:R-:W-:-:S03]  /*0350*/  IMAD R11, R10, 0x5, RZ ;  /* 0x000000050a0b7824 */ /* 0x000fc600078e02ff */
[----:B------:R-:W-:Y:S01]  /*0360*/  R2P PR, R23, 0x7e ;  /* 0x0000007e17007804 */ /* 0x000fe20000000000 */
[----:B------:R-:W-:-:S08]  /*0370*/  IMAD.WIDE.U32 R10, R11, 0x4, R8 ;  /* 0x000000040b0a7825 */ /* 0x000fd000078e0008 */
[----:B------:R-:W2:Y:S04]  /*0380*/  @!P0 LDG.E R20, desc[UR6][R10.64+0x10] ;  /* 0x000010060a148981 */ /* 0x000ea8000c1e1900 */
[----:B------:R-:W3:Y:S04]  /*0390*/  @P1 LDG.E R22, desc[UR6][R10.64+0x24] ;  /* 0x000024060a161981 */ /* 0x000ee8000c1e1900 */
[----:B------:R-:W4:Y:S04]  /*03a0*/  @P2 LDG.E R24, desc[UR6][R10.64+0x38] ;  /* 0x000038060a182981 */ /* 0x000f28000c1e1900 */
[----:B------:R-:W4:Y:S04]  /*03b0*/  @P3 LDG.E R26, desc[UR6][R10.64+0x4c] ;  /* 0x00004c060a1a3981 */ /* 0x000f28000c1e1900 */
[----:B------:R-:W4:Y:S04]  /*03c0*/  @P4 LDG.E R28, desc[UR6][R10.64+0x60] ;  /* 0x000060060a1c4981 */ /* 0x000f28000c1e1900 */
[----:B------:R-:W4:Y:S04]  /*03d0*/  @!P0 LDG.E R18, desc[UR6][R10.64] ;  /* 0x000000060a128981 */ /* 0x000f28000c1e1900 */
[----:B------:R-:W4:Y:S04]  /*03e0*/  @!P0 LDG.E R19, desc[UR6][R10.64+0x4] ;  /* 0x000004060a138981 */ /* 0x000f28000c1e1900 */
[----:B------:R-:W4:Y:S04]  /*03f0*/  @P5 LDG.E R21, desc[UR6][R10.64+0x74] ;  /* 0x000074060a155981 */ /* 0x000f28000c1e1900 */
[----:B------:R-:W4:Y:S04]  /*0400*/  @P1 LDG.E R25, desc[UR6][R10.64+0x20] ;  /* 0x000020060a191981 */ /* 0x000f28000c1e1900 */
[----:B------:R-:W4:Y:S01]  /*0410*/  @P3 LDG.E R27, desc[UR6][R10.64+0x48] ;  /* 0x000048060a1b3981 */ /* 0x000f22000c1e1900 */
[----:B--2---:R-:W-:-:S03]  /*0420*/  @!P0 LOP3.LUT R3, R3, R20, RZ, 0x3c, !PT ;  /* 0x0000001403038212 */ /* 0x004fc600078e3cff */
[----:B------:R-:W2:Y:S01]  /*0430*/  @P1 LDG.E R20, desc[UR6][R10.64+0x14] ;  /* 0x000014060a141981 */ /* 0x000ea2000c1e1900 */
[----:B---3--:R-:W-:-:S03]  /*0440*/  @P1 LOP3.LUT R3, R3, R22, RZ, 0x3c, !PT ;  /* 0x0000001603031212 */ /* 0x008fc600078e3cff */
[----:B------:R-:W3:Y:S01]  /*0450*/  @P1 LDG.E R22, desc[UR6][R10.64+0x1c] ;  /* 0x00001c060a161981 */ /* 0x000ee2000c1e1900 */
[----:B----4-:R-:W-:-:S03]  /*0460*/  @P2 LOP3.LUT R3, R3, R24, RZ, 0x3c, !PT ;  /* 0x0000001803032212 */ /* 0x010fc600078e3cff */
[----:B------:R-:W4:Y:S01]  /*0470*/  @P2 LDG.E R24, desc[UR6][R10.64+0x28] ;  /* 0x000028060a182981 */ /* 0x000f22000c1e1900 */
[----:B------:R-:W-:-:S03]  /*0480*/  @P3 LOP3.LUT R3, R3, R26, RZ, 0x3c, !PT ;  /* 0x0000001a03033212 */ /* 0x000fc600078e3cff */
[----:B------:R-:W3:Y:S01]  /*0490*/  @P6 LDG.E R26, desc[UR6][R10.64+0x88] ;  /* 0x000088060a1a6981 */ /* 0x000ee2000c1e1900 */
[----:B------:R-:W-:Y:S02]  /*04a0*/  @P4 LOP3.LUT R3, R3, R28, RZ, 0x3c, !PT ;  /* 0x0000001c03034212 */ /* 0x000fe400078e3cff */
[----:B------:R-:W-:Y:S02]  /*04b0*/  @!P0 LOP3.LUT R7, R7, R18, RZ, 0x3c, !PT ;  /* 0x0000001207078212 */ /* 0x000fe400078e3cff */
[----:B------:R-:W3:Y:S01]  /*04c0*/  @!P0 LDG.E R18, desc[UR6][R10.64+0x8] ;  /* 0x000008060a128981 */ /* 0x000ee2000c1e1900 */
[----:B------:R-:W-:-:S03]  /*04d0*/  @!P0 LOP3.LUT R4, R4, R19, RZ, 0x3c, !PT ;  /* 0x0000001304048212 */ /* 0x000fc600078e3cff */
[----:B------:R-:W3:Y:S01]  /*04e0*/  @!P0 LDG.E R19, desc[UR6][R10.64+0xc] ;  /* 0x00000c060a138981 */ /* 0x000ee2000c1e1900 */
[----:B------:R-:W-:-:S03]  /*04f0*/  @P5 LOP3.LUT R3, R3, R21, RZ, 0x3c, !PT ;  /* 0x0000001503035212 */ /* 0x000fc600078e3cff */
[----:B------:R-:W3:Y:S01]  /*0500*/  @P1 LDG.E R21, desc[UR6][R10.64+0x18] ;  /* 0x000018060a151981 */ /* 0x000ee2000c1e1900 */
[----:B--2---:R-:W-:-:S03]  /*0510*/  @P1 LOP3.LUT R7, R7, R20, RZ, 0x3c, !PT ;  /* 0x0000001407071212 */ /* 0x004fc600078e3cff */
[----:B------:R-:W2:Y:S01]  /*0520*/  @P3 LDG.E R20, desc[UR6][R10.64+0x3c] ;  /* 0x00003c060a143981 */ /* 0x000ea2000c1e1900 */
[----:B----4-:R-:W-:-:S03]  /*0530*/  @P2 LOP3.LUT R7, R7, R24, RZ, 0x3c, !PT ;  /* 0x0000001807072212 */ /* 0x010fc600078e3cff */
[----:B------:R-:W4:Y:S01]  /*0540*/  @P4 LDG.E R24, desc[UR6][R10.64+0x50] ;  /* 0x000050060a184981 */ /* 0x000f22000c1e1900 */
[----:B---3--:R-:W-:-:S03]  /*0550*/  @!P0 LOP3.LUT R5, R5, R18, RZ, 0x3c, !PT ;  /* 0x0000001205058212 */ /* 0x008fc600078e3cff */
[----:B------:R-:W3:Y:S01]  /*0560*/  @P2 LDG.E R18, desc[UR6][R10.64+0x30] ;  /* 0x000030060a122981 */ /* 0x000ee2000c1e1900 */
[----:B------:R-:W-:-:S03]  /*0570*/  @!P0 LOP3.LUT R2, R2, R19, RZ, 0x3c, !PT ;  /* 0x0000001302028212 */ /* 0x000fc600078e3cff */
[----:B------:R-:W3:Y:S01]  /*0580*/  @P2 LDG.E R19, desc[UR6][R10.64+0x2c] ;  /* 0x00002c060a132981 */ /* 0x000ee2000c1e1900 */
[----:B------:R-:W-:-:S03]  /*0590*/  @P1 LOP3.LUT R4, R4, R21, RZ, 0x3c, !PT ;  /* 0x0000001504041212 */ /* 0x000fc600078e3cff */
[----:B------:R-:W3:Y:S01]  /*05a0*/  @P2 LDG.E R21, desc[UR6][R10.64+0x34] ;  /* 0x000034060a152981 */ /* 0x000ee2000c1e1900 */
[----:B------:R-:W-:Y:S02]  /*05b0*/  @P1 LOP3.LUT R5, R5, R22, RZ, 0x3c, !PT ;  /* 0x0000001605051212 */ /* 0x000fe400078e3cff */
[----:B------:R-:W-:Y:S01]  /*05c0*/  @P1 LOP3.LUT R2, R2, R25, RZ, 0x3c, !PT ;  /* 0x0000001902021212 */ /* 0x000fe200078e3cff */
[----:B------:R-:W3:Y:S04]  /*05d0*/  @P3 LDG.E R22, desc[UR6][R10.64+0x44] ;  /* 0x000044060a163981 */ /* 0x000ee8000c1e1900 */
[----:B------:R-:W3:Y:S01]  /*05e0*/  @P3 LDG.E R25, desc[UR6][R10.64+0x40] ;  /* 0x000040060a193981 */ /* 0x000ee2000c1e1900 */
[----:B--2---:R-:W-:-:S03]  /*05f0*/  @P3 LOP3.LUT R7, R7, R20, RZ, 0x3c, !PT ;  /* 0x0000001407073212 */ /* 0x004fc600078e3cff */
[----:B------:R-:W2:Y:S01]  /*0600*/  @P5 LDG.E R20, desc[UR6][R10.64+0x64] ;  /* 0x000064060a145981 */ /* 0x000ea2000c1e1900 */
[----:B----4-:R-:W-:-:S03]  /*0610*/  @P4 LOP3.LUT R7, R7, R24, RZ, 0x3c, !PT ;  /* 0x0000001807074212 */ /* 0x010fc600078e3cff */
[----:B------:R-:W4:Y:S01]  /*0620*/  @P6 LDG.E R24, desc[UR6][R10.64+0x78] ;  /* 0x000078060a186981 */ /* 0x000f22000c1e1900 */
[----:B---3--:R-:W-:-:S03]  /*0630*/  @P2 LOP3.LUT R5, R5, R18, RZ, 0x3c, !PT ;  /* 0x0000001205052212 */ /* 0x008fc600078e3cff */
[----:B------:R-:W3:Y:S01]  /*0640*/  @P4 LDG.E R18, desc[UR6][R10.64+0x58] ;  /* 0x000058060a124981 */ /* 0x000ee2000c1e1900 */
[----:B------:R-:W-:-:S03]  /*0650*/  @P2 LOP3.LUT R4, R4, R19, RZ, 0x3c, !PT ;  /* 0x0000001304042212 */ /* 0x000fc600078e3cff */
[----:B------:R-:W3:Y:S01]  /*0660*/  @P4 LDG.E R19, desc[UR6][R10.64+0x54] ;  /* 0x000054060a134981 */ /* 0x000ee2000c1e1900 */
[----:B------:R-:W-:-:S03]  /*0670*/  @P2 LOP3.LUT R2, R2, R21, RZ, 0x3c, !PT ;  /* 0x0000001502022212 */ /* 0x000fc600078e3cff */
[----:B------:R-:W3:Y:S01]  /*0680*/  @P4 LDG.E R21, desc[UR6][R10.64+0x5c] ;  /* 0x00005c060a154981 */ /* 0x000ee2000c1e1900 */
[----:B------:R-:W-:Y:S02]  /*0690*/  @P3 LOP3.LUT R5, R5, R22, RZ, 0x3c, !PT ;  /* 0x0000001605053212 */ /* 0x000fe400078e3cff */
[----:B------:R-:W-:Y:S01]  /*06a0*/  @P3 LOP3.LUT R2, R2, R27, RZ, 0x3c, !PT ;  /* 0x0000001b02023212 */ /* 0x000fe200078e3cff */
[----:B------:R-:W3:Y:S01]  /*06b0*/  @P5 LDG.E R22, desc[UR6][R10.64+0x6c] ;  /* 0x00006c060a165981 */ /* 0x000ee2000c1e1900 */
[----:B------:R-:W-:-:S03]  /*06c0*/  @P3 LOP3.LUT R4, R4, R25, RZ, 0x3c, !PT ;  /* 0x0000001904043212 */ /* 0x000fc600078e3cff */
[----:B------:R-:W3:Y:S04]  /*06d0*/  @P5 LDG.E R25, desc[UR6][R10.64+0x68] ;  /* 0x000068060a195981 */ /* 0x000ee8000c1e1900 */
[----:B------:R-:W3:Y:S01]  /*06e0*/  @P5 LDG.E R27, desc[UR6][R10.64+0x70] ;  /* 0x000070060a1b5981 */ /* 0x000ee2000c1e1900 */
[----:B------:R-:W-:Y:S02]  /*06f0*/  LOP3.LUT P0, RZ, R23, 0x80, RZ, 0xc0, !PT ;  /* 0x0000008017ff7812 */ /* 0x000fe4000780c0ff */
[----:B--2---:R-:W-:-:S11]  /*0700*/  @P5 LOP3.LUT R7, R7, R20, RZ, 0x3c, !PT ;  /* 0x0000001407075212 */ /* 0x004fd600078e3cff */
        /* <DEDUP_REMOVED lines=15> */
[----:B------:R-:W-:Y:S02]  /*0800*/  @P6 LOP3.LUT R3, R3, R26, RZ, 0x3c, !PT ;  /* 0x0000001a03036212 */ /* 0x000fe400078e3cff */
[----:B--2---:R-:W-:Y:S02]  /*0810*/  @P0 LOP3.LUT R7, R7, R20, RZ, 0x3c, !PT ;  /* 0x0000001407070212 */ /* 0x004fe400078e3cff */
[----:B----4-:R-:W-:Y:S02]  /*0820*/  @P0 LOP3.LUT R3, R3, R24, RZ, 0x3c, !PT ;  /* 0x0000001803030212 */ /* 0x010fe400078e3cff */
[----:B---3--:R-:W-:Y:S02]  /*0830*/  @P6 LOP3.LUT R5, R5, R18, RZ, 0x3c, !PT ;  /* 0x0000001205056212 */ /* 0x008fe400078e3cff */
[----:B------:R-:W-:Y:S02]  /*0840*/  @P6 LOP3.LUT R4, R4, R19, RZ, 0x3c, !PT ;  /* 0x0000001304046212 */ /* 0x000fe400078e3cff */
[----:B------:R-:W-:-:S02]  /*0850*/  @P6 LOP3.LUT R2, R2, R21, RZ, 0x3c, !PT ;  /* 0x0000001502026212 */ /* 0x000fc400078e3cff */
[----:B------:R-:W-:Y:S02]  /*0860*/  @P0 LOP3.LUT R5, R5, R22, RZ, 0x3c, !PT ;  /* 0x0000001605050212 */ /* 0x000fe400078e3cff */
[----:B------:R-:W-:Y:S02]  /*0870*/  @P0 LOP3.LUT R4, R4, R25, RZ, 0x3c, !PT ;  /* 0x0000001904040212 */ /* 0x000fe400078e3cff */
[----:B------:R-:W-:Y:S02]  /*0880*/  @P0 LOP3.LUT R2, R2, R27, RZ, 0x3c, !PT ;  /* 0x0000001b02020212 */ /* 0x000fe400078e3cff */
[----:B------:R-:W-:-:S13]  /*0890*/  R2P PR, R23.B1, 0x7f ;  /* 0x0000007f17007804 */ /* 0x000fda0000001000 */
[----:B------:R-:W2:Y:S04]  /*08a0*/  @P0 LDG.E R18, desc[UR6][R10.64+0xa0] ;  /* 0x0000a0060a120981 */ /* 0x000ea8000c1e1900 */
[----:B------:R-:W3:Y:S04]  /*08b0*/  @P0 LDG.E R20, desc[UR6][R10.64+0xa8] ;  /* 0x0000a8060a140981 */ /* 0x000ee8000c1e1900 */
[----:B------:R-:W4:Y:S04]  /*08c0*/  @P1 LDG.E R22, desc[UR6][R10.64+0xbc] ;  /* 0x0000bc060a161981 */ /* 0x000f28000c1e1900 */
[----:B------:R-:W4:Y:S04]  /*08d0*/  @P1 LDG.E R24, desc[UR6][R10.64+0xc4] ;  /* 0x0000c4060a181981 */ /* 0x000f28000c1e1900 */
[----:B------:R-:W4:Y:S04]  /*08e0*/  @P0 LDG.E R19, desc[UR6][R10.64+0xa4] ;  /* 0x0000a4060a130981 */ /* 0x000f28000c1e1900 */
[----:B------:R-:W4:Y:S04]  /*08f0*/  @P0 LDG.E R21, desc[UR6][R10.64+0xac] ;  /* 0x0000ac060a150981 */ /* 0x000f28000c1e1900 */
[----:B------:R-:W4:Y:S04]  /*0900*/  @P1 LDG.E R25, desc[UR6][R10.64+0xb8] ;  /* 0x0000b8060a191981 */ /* 0x000f28000c1e1900 */
[----:B------:R-:W4:Y:S04]  /*0910*/  @P2 LDG.E R26, desc[UR6][R10.64+0xc8] ;  /* 0x0000c8060a1a2981 */ /* 0x000f28000c1e1900 */
[----:B------:R-:W4:Y:S04]  /*0920*/  @P1 LDG.E R27, desc[UR6][R10.64+0xc0] ;  /* 0x0000c0060a1b1981 */ /* 0x000f28000c1e1900 */
[----:B------:R-:W4:Y:S01]  /*0930*/  @P3 LDG.E R28, desc[UR6][R10.64+0xec] ;  /* 0x0000ec060a1c3981 */ /* 0x000f22000c1e1900 */
[----:B--2---:R-:W-:-:S03]  /*0940*/  @P0 LOP3.LUT R7, R7, R18, RZ, 0x3c, !PT ;  /* 0x0000001207070212 */ /* 0x004fc600078e3cff */
[----:B------:R-:W2:Y:S01]  /*0950*/  @P0 LDG.E R18, desc[UR6][R10.64+0xb0] ;  /* 0x0000b0060a120981 */ /* 0x000ea2000c1e1900 */
[----:B---3--:R-:W-:-:S03]  /*0960*/  @P0 LOP3.LUT R5, R5, R20, RZ, 0x3c, !PT ;  /* 0x0000001405050212 */ /* 0x008fc600078e3cff */
[----:B------:R-:W3:Y:S01]  /*0970*/  @P1 LDG.E R20, desc[UR6][R10.64+0xb4] ;  /* 0x0000b4060a141981 */ /* 0x000ee2000c1e1900 */
[----:B----4-:R-:W-:-:S03]  /*0980*/  @P1 LOP3.LUT R5, R5, R22, RZ, 0x3c, !PT ;  /* 0x0000001605051212 */ /* 0x010fc600078e3cff */
[----:B------:R-:W4:Y:S01]  /*0990*/  @P2 LDG.E R22, desc[UR6][R10.64+0xd8] ;  /* 0x0000d8060a162981 */ /* 0x000f22000c1e1900 */
[----:B------:R-:W-:-:S03]  /*09a0*/  @P0 LOP3.LUT R4, R4, R19, RZ, 0x3c, !PT ;  /* 0x0000001304040212 */ /* 0x000fc600078e3cff */
[----:B------:R-:W4:Y:S01]  /*09b0*/  @P2 LDG.E R19, desc[UR6][R10.64+0xcc] ;  /* 0x0000cc060a132981 */ /* 0x000f22000c1e1900 */
[----:B------:R-:W-:-:S03]  /*09c0*/  @P0 LOP3.LUT R2, R2, R21, RZ, 0x3c, !PT ;  /* 0x0000001502020212 */ /* 0x000fc600078e3cff */
[----:B------:R-:W4:Y:S01]  /*09d0*/  @P2 LDG.E R21, desc[UR6][R10.64+0xd4] ;  /* 0x0000d4060a152981 */ /* 0x000f22000c1e1900 */
[----:B------:R-:W-:-:S03]  /*09e0*/  @P1 LOP3.LUT R4, R4, R25, RZ, 0x3c, !PT ;  /* 0x0000001904041212 */ /* 0x000fc600078e3cff */
[----:B------:R-:W4:Y:S01]  /*09f0*/  @P3 LDG.E R25, desc[UR6][R10.64+0xe8] ;  /* 0x0000e8060a193981 */ /* 0x000f22000c1e1900 */
[----:B--2---:R-:W-:-:S03]  /*0a00*/  @P0 LOP3.LUT R3, R3, R18, RZ, 0x3c, !PT ;  /* 0x0000001203030212 */ /* 0x004fc600078e3cff */
[----:B------:R-:W2:Y:S01]  /*0a10*/  @P4 LDG.E R18, desc[UR6][R10.64+0xf0] ;  /* 0x0000f0060a124981 */ /* 0x000ea2000c1e1900 */
[----:B------:R-:W-:-:S03]  /*0a20*/  @P1 LOP3.LUT R3, R3, R24, RZ, 0x3c, !PT ;  /* 0x0000001803031212 */ /* 0x000fc600078e3cff */
[----:B------:R-:W2:Y:S01]  /*0a30*/  @P3 LDG.E R24, desc[UR6][R10.64+0xdc] ;  /* 0x0000dc060a183981 */ /* 0x000ea2000c1e1900 */
[----:B---3--:R-:W-:-:S03]  /*0a40*/  @P1 LOP3.LUT R7, R7, R20, RZ, 0x3c, !PT ;  /* 0x0000001407071212 */ /* 0x008fc600078e3cff */
[----:B------:R-:W3:Y:S01]  /*0a50*/  @P2 LDG.E R20, desc[UR6][R10.64+0xd0] ;  /* 0x0000d0060a142981 */ /* 0x000ee2000c1e1900 */
[----:B------:R-:W-:Y:S02]  /*0a60*/  LOP3.LUT P0, RZ, R23, 0x8000, RZ, 0xc0, !PT ;  /* 0x0000800017ff7812 */ /* 0x000fe4000780c0ff */
[----:B------:R-:W-:Y:S01]  /*0a70*/  @P2 LOP3.LUT R7, R7, R26, RZ, 0x3c, !PT ;  /* 0x0000001a07072212 */ /* 0x000fe200078e3cff */
[----:B------:R-:W3:Y:S04]  /*0a80*/  @P3 LDG.E R23, desc[UR6][R10.64+0xe0] ;  /* 0x0000e0060a173981 */ /* 0x000ee8000c1e1900 */
[----:B------:R-:W3:Y:S01]  /*0a90*/  @P3 LDG.E R26, desc[UR6][R10.64+0xe4] ;  /* 0x0000e4060a1a3981 */ /* 0x000ee2000c1e1900 */
[----:B------:R-:W-:Y:S02]  /*0aa0*/  @P1 LOP3.LUT R2, R2, R27, RZ, 0x3c, !PT ;  /* 0x0000001b02021212 */ /* 0x000fe400078e3cff */
[----:B----4-:R-:W-:-:S02]  /*0ab0*/  @P2 LOP3.LUT R3, R3, R22, RZ, 0x3c, !PT ;  /* 0x0000001603032212 */ /* 0x010fc400078e3cff */
[----:B------:R-:W4:Y:S01]  /*0ac0*/  @P4 LDG.E R22, desc[UR6][R10.64+0x100] ;  /* 0x000100060a164981 */ /* 0x000f22000c1e1900 */
[----:B------:R-:W-:Y:S02]  /*0ad0*/  @P2 LOP3.LUT R4, R4, R19, RZ, 0x3c, !PT ;  /* 0x0000001304042212 */ /* 0x000fe400078e3cff */
[----:B------:R-:W-:Y:S01]  /*0ae0*/  @P2 LOP3.LUT R2, R2, R21, RZ, 0x3c, !PT ;  /* 0x0000001502022212 */ /* 0x000fe200078e3cff */
[----:B------:R-:W4:Y:S04]  /*0af0*/  @P4 LDG.E R19, desc[UR6][R10.64+0xf4] ;  /* 0x0000f4060a134981 */ /* 0x000f28000c1e1900 */
[----:B------:R-:W4:Y:S01]  /*0b00*/  @P4 LDG.E R21, desc[UR6][R10.64+0xfc] ;  /* 0x0000fc060a154981 */ /* 0x000f22000c1e1900 */
[----:B------:R-:W-:-:S03]  /*0b10*/  @P3 LOP3.LUT R2, R2, R25, RZ, 0x3c, !PT ;  /* 0x0000001902023212 */ /* 0x000fc600078e3cff */
[----:B------:R-:W4:Y:S01]  /*0b20*/  @P5 LDG.E R25, desc[UR6][R10.64+0x110] ;  /* 0x000110060a195981 */ /* 0x000f22000c1e1900 */
[----:B--2---:R-:W-:-:S03]  /*0b30*/  @P3 LOP3.LUT R7, R7, R24, RZ, 0x3c, !PT ;  /* 0x0000001807073212 */ /* 0x004fc600078e3cff */
[----:B------:R-:W2:Y:S01]  /*0b40*/  @P5 LDG.E R24, desc[UR6][R10.64+0x104] ;  /* 0x000104060a185981 */ /* 0x000ea2000c1e1900 */
[----:B---3--:R-:W-:Y:S02]  /*0b50*/  @P2 LOP3.LUT R5, R5, R20, RZ, 0x3c, !PT ;  /* 0x0000001405052212 */ /* 0x008fe400078e3cff */
[----:B------:R-:W-:Y:S01]  /*0b60*/  @P4 LOP3.LUT R7, R7, R18, RZ, 0x3c, !PT ;  /* 0x0000001207074212 */ /* 0x000fe200078e3cff */
[----:B------:R-:W3:Y:S01]  /*0b70*/  @P4 LDG.E R20, desc[UR6][R10.64+0xf8] ;  /* 0x0000f8060a144981 */ /* 0x000ee2000c1e1900 */
[----:B------:R-:W-:-:S03]  /*0b80*/  @P3 LOP3.LUT R4, R4, R23, RZ, 0x3c, !PT ;  /* 0x0000001704043212 */ /* 0x000fc600078e3cff */
[----:B------:R-:W3:Y:S01]  /*0b90*/  @P5 LDG.E R18, desc[UR6][R10.64+0x114] ;  /* 0x000114060a125981 */ /* 0x000ee2000c1e1900 */
[----:B------:R-:W-:-:S03]  /*0ba0*/  @P3 LOP3.LUT R5, R5, R26, RZ, 0x3c, !PT ;  /* 0x0000001a05053212 */ /* 0x000fc600078e3cff */
[----:B------:R-:W3:Y:S04]  /*0bb0*/  @P5 LDG.E R23, desc[UR6][R10.64+0x108] ;  /* 0x000108060a175981 */ /* 0x000ee8000c1e1900 */
[----:B------:R-:W3:Y:S01]  /*0bc0*/  @P5 LDG.E R26, desc[UR6][R10.64+0x10c] ;  /* 0x00010c060a1a5981 */ /* 0x000ee2000c1e1900 */
[----:B------:R-:W-:Y:S02]  /*0bd0*/  @P3 LOP3.LUT R3, R3, R28, RZ, 0x3c, !PT ;  /* 0x0000001c03033212 */ /* 0x000fe400078e3cff */
[----:B----4-:R-:W-:Y:S01]  /*0be0*/  @P4 LOP3.LUT R4, R4, R19, RZ, 0x3c, !PT ;  /* 0x0000001304044212 */ /* 0x010fe200078e3cff */
[----:B------:R-:W4:Y:S01]  /*0bf0*/  @P0 LDG.E R28, desc[UR6][R10.64+0x13c] ;  /* 0x00013c060a1c0981 */ /* 0x000f22000c1e1900 */
[----:B------:R-:W-:Y:S02]  /*0c00*/  @P4 LOP3.LUT R3, R3, R22, RZ, 0x3c, !PT ;  /* 0x0000001603034212 */ /* 0x000fe400078e3cff */
[----:B------:R-:W-:Y:S01]  /*0c10*/  @P4 LOP3.LUT R2, R2, R21, RZ, 0x3c, !PT ;  /* 0x0000001502024212 */ /* 0x000fe200078e3cff */
[----:B------:R-:W4:Y:S04]  /*0c20*/  @P6 LDG.E R19, desc[UR6][R10.64+0x11c] ;  /* 0x00011c060a136981 */ /* 0x000f28000c1e1900 */
[----:B------:R-:W4:Y:S01]  /*0c30*/  @P6 LDG.E R22, desc[UR6][R10.64+0x120] ;  /* 0x000120060a166981 */ /* 0x000f22000c1e1900 */
[----:B------:R-:W-:-:S03]  /*0c40*/  @P5 LOP3.LUT R2, R2, R25, RZ, 0x3c, !PT ;  /* 0x0000001902025212 */ /* 0x000fc600078e3cff */
[----:B------:R-:W4:Y:S04]  /*0c50*/  @P6 LDG.E R21, desc[UR6][R10.64+0x124] ;  /* 0x000124060a156981 */ /* 0x000f28000c1e1900 */
[----:B------:R-:W4:Y:S01]  /*0c60*/  @P0 LDG.E R25, desc[UR6][R10.64+0x138] ;  /* 0x000138060a190981 */ /* 0x000f22000c1e1900 */
[----:B--2---:R-:W-:-:S03]  /*0c70*/  @P5 LOP3.LUT R7, R7, R24, RZ, 0x3c, !PT ;  /* 0x0000001807075212 */ /* 0x004fc600078e3cff */
[----:B------:R-:W2:Y:S01]  /*0c80*/  @P0 LDG.E R24, desc[UR6][R10.64+0x12c] ;  /* 0x00012c060a180981 */ /* 0x000ea2000c1e1900 */
[----:B---3--:R-:W-:-:S03]  /*0c90*/  @P4 LOP3.LUT R5, R5, R20, RZ, 0x3c, !PT ;  /* 0x0000001405054212 */ /* 0x008fc600078e3cff */
[----:B------:R-:W3:Y:S01]  /*0ca0*/  @P6 LDG.E R20, desc[UR6][R10.64+0x118] ;  /* 0x000118060a146981 */ /* 0x000ee2000c1e1900 */
[----:B------:R-:W-:-:S03]  /*0cb0*/  @P5 LOP3.LUT R3, R3, R18, RZ, 0x3c, !PT ;  /* 0x0000001203035212 */ /* 0x000fc600078e3cff */
[----:B------:R-:W2:Y:S01]  /*0cc0*/  @P6 LDG.E R18, desc[UR6][R10.64+0x128] ;  /* 0x000128060a126981 */ /* 0x000ea2000c1e1900 */
[----:B------:R-:W-:-:S03]  /*0cd0*/  @P5 LOP3.LUT R4, R4, R23, RZ, 0x3c, !PT ;  /* 0x0000001704045212 */ /* 0x000fc600078e3cff */
[----:B------:R-:W2:Y:S01]  /*0ce0*/  @P0 LDG.E R23, desc[UR6][R10.64+0x130] ;  /* 0x000130060a170981 */ /* 0x000ea2000c1e1900 */
[----:B------:R-:W-:-:S03]  /*0cf0*/  @P5 LOP3.LUT R5, R5, R26, RZ, 0x3c, !PT ;  /* 0x0000001a05055212 */ /* 0x000fc600078e3cff */
[----:B------:R-:W2:Y:S01]  /*0d00*/  @P0 LDG.E R26, desc[UR6][R10.64+0x134] ;  /* 0x000134060a1a0981 */ /* 0x000ea2000c1e1900 */
[----:B------:R-:W-:-:S05]  /*0d10*/  VIADD R17, R17, 0x10 ;  /* 0x0000001011117836 */ /* 0x000fca0000000000 */
[----:B------:R-:W-:Y:S02]  /*0d20*/  ISETP.NE.AND P1, PT, R17, 0x20, PT ;  /* 0x000000201100780c */ /* 0x000fe40003f25270 */
[----:B----4-:R-:W-:Y:S02]  /*0d30*/  @P6 LOP3.LUT R4, R4, R19, RZ, 0x3c, !PT ;  /* 0x0000001304046212 */ /* 0x010fe400078e3cff */
[----:B------:R-:W-:Y:S02]  /*0d40*/  @P6 LOP3.LUT R5, R5, R22, RZ, 0x3c, !PT ;  /* 0x0000001605056212 */ /* 0x000fe400078e3cff */
[----:B------:R-:W-:-:S04]  /*0d50*/  @P6 LOP3.LUT R2, R2, R21, RZ, 0x3c, !PT ;  /* 0x0000001502026212 */ /* 0x000fc800078e3cff */
[----:B------:R-:W-:Y:S02]  /*0d60*/  @P0 LOP3.LUT R2, R2, R25, RZ, 0x3c, !PT ;  /* 0x0000001902020212 */ /* 0x000fe400078e3cff */
[----:B---3--:R-:W-:Y:S02]  /*0d70*/  @P6 LOP3.LUT R7, R7, R20, RZ, 0x3c, !PT ;  /* 0x0000001407076212 */ /* 0x008fe400078e3cff */
[----:B--2---:R-:W-:Y:S02]  /*0d80*/  @P6 LOP3.LUT R3, R3, R18, RZ, 0x3c, !PT ;  /* 0x0000001203036212 */ /* 0x004fe400078e3cff */
[----:B------:R-:W-:Y:S02]  /*0d90*/  @P0 LOP3.LUT R7, R7, R24, RZ, 0x3c, !PT ;  /* 0x0000001807070212 */ /* 0x000fe400078e3cff */
[----:B------:R-:W-:Y:S02]  /*0da0*/  @P0 LOP3.LUT R4, R4, R23, RZ, 0x3c, !PT ;  /* 0x0000001704040212 */ /* 0x000fe400078e3cff */
[----:B------:R-:W-:-:S02]  /*0db0*/  @P0 LOP3.LUT R3, R3, R28, RZ, 0x3c, !PT ;  /* 0x0000001c03030212 */ /* 0x000fc400078e3cff */
[----:B------:R-:W-:Y:S01]  /*0dc0*/  @P0 LOP3.LUT R5, R5, R26, RZ, 0x3c, !PT ;  /* 0x0000001a05050212 */ /* 0x000fe200078e3cff */
[----:B------:R-:W-:Y:S06]  /*0dd0*/  @P1 BRA `(.L_x_4) ;  /* 0xfffffff400481947 */ /* 0x000fec000383ffff */
[----:B------:R-:W-:-:S05]  /*0de0*/  VIADD R15, R15, 0x1 ;  /* 0x000000010f0f7836 */ /* 0x000fca0000000000 */
[----:B------:R-:W-:-:S13]  /*0df0*/  ISETP.NE.AND P0, PT, R15, 0x5, PT ;  /* 0x000000050f00780c */ /* 0x000fda0003f05270 */
[----:B------:R-:W-:Y:S05]  /*0e00*/  @P0 BRA `(.L_x_5) ;  /* 0xfffffff400280947 */ /* 0x000fea000383ffff */
[----:B------:R-:W0:Y:S01]  /*0e10*/  LDC.64 R10, c[0x0][0x388] ;  /* 0x0000e200ff0a7b82 */ /* 0x000e220000000a00 */
[----:B------:R-:W-:Y:S01]  /*0e20*/  VIADD R14, R14, 0x1 ;  /* 0x000000010e0e7836 */ /* 0x000fe20000000000 */
[----:B------:R-:W-:-:S04]  /*0e30*/  LOP3.LUT R15, R12, 0x3, RZ, 0xc0, !PT ;  /* 0x000000030c0f7812 */ /* 0x000fc800078ec0ff */
[----:B------:R-:W-:Y:S01]  /*0e40*/  ISETP.GE.U32.AND P0, PT, R14, R15, PT ;  /* 0x0000000f0e00720c */ /* 0x000fe20003f06070 */
[----:B0-----:R-:W-:-:S05]  /*0e50*/  IMAD.WIDE.U32 R10, R0, 0x30, R10 ;  /* 0x00000030000a7825 */ /* 0x001fca00078e000a */
[----:B------:R0:W-:Y:S04]  /*0e60*/  STG.E desc[UR6][R10.64+0x4], R7 ;  /* 0x000004070a007986 */ /* 0x0001e8000c101906 */
[----:B------:R0:W-:Y:S04]  /*0e70*/  STG.E.64 desc[UR6][R10.64+0x8], R4 ;  /* 0x000008040a007986 */ /* 0x0001e8000c101b06 */
[----:B------:R0:W-:Y:S01]  /*0e80*/  STG.E.64 desc[UR6][R10.64+0x10], R2 ;  /* 0x000010020a007986 */ /* 0x0001e2000c101b06 */
[----:B------:R-:W-:Y:S05]  /*0e90*/  @!P0 BRA `(.L_x_6) ;  /* 0xfffffff000f48947 */ /* 0x000fea000383ffff */
.L_x_3:
[----:B------:R-:W-:Y:S05]  /*0ea0*/  BSYNC.RECONVERGENT B1 ;  /* 0x0000000000017941 */ /* 0x000fea0003800200 */
.L_x_2:
[----:B------:R-:W-:Y:S01]  /*0eb0*/  ISETP.GT.U32.AND P0, PT, R12, 0x3, PT ;  /* 0x000000030c00780c */ /* 0x000fe20003f04070 */
[----:B------:R-:W-:Y:S01]  /*0ec0*/  VIADD R6, R6, 0x1 ;  /* 0x0000000106067836 */ /* 0x000fe20000000000 */
[--C-:B------:R-:W-:Y:S02]  /*0ed0*/  SHF.R.U64 R12, R12, 0x2, R13.reuse ;  /* 0x000000020c0c7819 */ /* 0x100fe4000000120d */
[----:B------:R-:W-:Y:S02]  /*0ee0*/  ISETP.GT.U32.AND.EX P0, PT, R13, RZ, PT, P0 ;  /* 0x000000ff0d00720c */ /* 0x000fe40003f04100 */
[----:B------:R-:W-:-:S11]  /*0ef0*/  SHF.R.U32.HI R13, RZ, 0x2, R13 ;  /* 0x00000002ff0d7819 */ /* 0x000fd6000001160d */
[----:B------:R-:W-:Y:S05]  /*0f00*/  @P0 BRA `(.L_x_7) ;  /* 0xfffffff000b80947 */ /* 0x000fea000383ffff */
.L_x_1:
[----:B------:R-:W-:Y:S05]  /*0f10*/  BSYNC.RECONVERGENT B0 ;  /* 0x0000000000007941 */ /* 0x000fea0003800200 */
.L_x_0:
[----:B0-----:R-:W0:Y:S01]  /*0f20*/  LDC.64 R8, c[0x0][0x388] ;  /* 0x0000e200ff087b82 */ /* 0x001e220000000a00 */
[----:B------:R-:W-:Y:S01]  /*0f30*/  LOP3.LUT R6, R0, 0xaad26b49, RZ, 0x3c, !PT ;  /* 0xaad26b4900067812 */ /* 0x000fe200078e3cff */
[----:B------:R-:W-:Y:S01]  /*0f40*/  IMAD.MOV.U32 R11, RZ, RZ, RZ ;  /* 0x000000ffff0b7224 */ /* 0x000fe200078e00ff */
[----:B------:R-:W-:-:S03]  /*0f50*/  UMOV UR4, 0xd9fc63dd ;  /* 0xd9fc63dd00047882 */ /* 0x000fc60000000000 */
[----:B------:R-:W-:-:S04]  /*0f60*/  IMAD R6, R6, 0x4182bed5, RZ ;  /* 0x4182bed506067824 */ /* 0x000fc800078e02ff */
[----:B------:R-:W-:Y:S02]  /*0f70*/  VIADD R10, R6, 0xd9fc63dd ;  /* 0xd9fc63dd060a7836 */ /* 0x000fe40000000000 */
[----:B0-----:R-:W-:-:S05]  /*0f80*/  IMAD.WIDE.U32 R8, R0, 0x30, R8 ;  /* 0x0000003000087825 */ /* 0x001fca00078e0008 */
[----:B------:R0:W-:Y:S04]  /*0f90*/  STG.E.64 desc[UR6][R8.64+0x18], RZ ;  /* 0x000018ff08007986 */ /* 0x0001e8000c101b06 */
[----:B------:R0:W-:Y:S04]  /*0fa0*/  STG.E desc[UR6][R8.64+0x20], RZ ;  /* 0x000020ff08007986 */ /* 0x0001e8000c101906 */
[----:B------:R0:W-:Y:S02]  /*0fb0*/  STG.E.64 desc[UR6][R8.64+0x28], RZ ;  /* 0x000028ff08007986 */ /* 0x0001e4000c101b06 */
.L_x_8:
[----:B------:R-:W-:Y:S01]  /*0fc0*/  SHF.R.U32.HI R12, RZ, 0x2, R7 ;  /* 0x00000002ff0c7819 */ /* 0x000fe20000011607 */
[----:B------:R-:W-:Y:S01]  /*0fd0*/  UIADD3 UR4, UPT, UPT, UR4, 0x2c3e28, URZ ;  /* 0x002c3e2804047890 */ /* 0x000fe2000fffe0ff */
[----:B------:R-:W-:Y:S02]  /*0fe0*/  SHF.R.U32.HI R15, RZ, 0x2, R4 ;  /* 0x00000002ff0f7819 */ /* 0x000fe40000011604 */
[----:B------:R-:W-:Y:S01]  /*0ff0*/  LOP3.LUT R12, R12, R7, RZ, 0x3c, !PT ;  /* 0x000000070c0c7212 */ /* 0x000fe200078e3cff */
[----:B------:R-:W-:Y:S01]  /*1000*/  IMAD.SHL.U32 R7, R3, 0x10, RZ ;  /* 0x0000001003077824 */ /* 0x000fe200078e00ff */
[----:B------:R-:W-:Y:S01]  /*1010*/  LOP3.LUT R15, R15, R4, RZ, 0x3c, !PT ;  /* 0x000000040f0f7212 */ /* 0x000fe200078e3cff */
[----:B------:R-:W-:Y:S02]  /*1020*/  UISETP.NE.AND UP0, UPT, UR4, 0x63a8bdd, UPT ;  /* 0x063a8bdd0400788c */ /* 0x000fe4000bf05270 */
[----:B------:R-:W-:-:S05]  /*1030*/  IMAD.SHL.U32 R13, R12, 0x2, RZ ;  /* 0x000000020c0d7824 */ /* 0x000fca00078e00ff */
[----:B------:R-:W-:Y:S01]  /*1040*/  LOP3.LUT R12, R12, R13, R7, 0x96, !PT ;  /* 0x0000000d0c0c7212 */ /* 0x000fe200078e9607 */
[----:B------:R-:W-:-:S03]  /*1050*/  IMAD.SHL.U32 R7, R15, 0x2, RZ ;  /* 0x000000020f077824 */ /* 0x000fc600078e00ff */
[----:B------:R-:W-:Y:S02]  /*1060*/  LOP3.LUT R13, R12, R3, RZ, 0x3c, !PT ;  /* 0x000000030c0d7212 */ /* 0x000fe400078e3cff */
[----:B------:R-:W-:-:S03]  /*1070*/  SHF.R.U32.HI R12, RZ, 0x2, R5 ;  /* 0x00000002ff0c7819 */ /* 0x000fc60000011605 */
[----:B------:R-:W-:Y:S01]  /*1080*/  IMAD.SHL.U32 R4, R13, 0x10, RZ ;  /* 0x000000100d047824 */ /* 0x000fe200078e00ff */
[----:B------:R-:W-:-:S04]  /*1090*/  LOP3.LUT R12, R12, R5, RZ, 0x3c, !PT ;  /* 0x000000050c0c7212 */ /* 0x000fc800078e3cff */
[----:B------:R-:W-:Y:S02]  /*10a0*/  LOP3.LUT R4, R15, R7, R4, 0x96, !PT ;  /* 0x000000070f047212 */ /* 0x000fe400078e9604 */
[----:B------:R-:W-:Y:S02]  /*10b0*/  SHF.R.U32.HI R15, RZ, 0x2, R2 ;  /* 0x00000002ff0f7819 */ /* 0x000fe40000011602 */
[----:B------:R-:W-:Y:S01]  /*10c0*/  LOP3.LUT R5, R4, R13, RZ, 0x3c, !PT ;  /* 0x0000000d04057212 */ /* 0x000fe200078e3cff */
[----:B------:R-:W-:Y:S01]  /*10d0*/  IMAD.SHL.U32 R4, R12, 0x2, RZ ;  /* 0x000000020c047824 */ /* 0x000fe200078e00ff */
[----:B------:R-:W-:Y:S02]  /*10e0*/  LOP3.LUT R2, R15, R2, RZ, 0x3c, !PT ;  /* 0x000000020f027212 */ /* 0x000fe400078e3cff */
[----:B------:R-:W-:Y:S01]  /*10f0*/  SHF.R.U32.HI R16, RZ, 0x2, R5 ;  /* 0x00000002ff107819 */ /* 0x000fe20000011605 */
[----:B------:R-:W-:-:S03]  /*1100*/  IMAD.SHL.U32 R7, R5, 0x10, RZ ;  /* 0x0000001005077824 */ /* 0x000fc600078e00ff */
[-C--:B------:R-:W-:Y:S02]  /*1110*/  LOP3.LUT R16, R16, R5.reuse, RZ, 0x3c, !PT ;  /* 0x0000000510107212 */ /* 0x080fe400078e3cff */
[----:B------:R-:W-:Y:S02]  /*1120*/  LOP3.LUT R4, R12, R4, R7, 0x96, !PT ;  /* 0x000000040c047212 */ /* 0x000fe400078e9607 */
[----:B------:R-:W-:Y:S02]  /*1130*/  SHF.R.U32.HI R12, RZ, 0x2, R3 ;  /* 0x00000002ff0c7819 */ /* 0x000fe40000011603 */
[----:B------:R-:W-:Y:S01]  /*1140*/  LOP3.LUT R15, R4, R5, RZ, 0x3c, !PT ;  /* 0x00000005040f7212 */ /* 0x000fe200078e3cff */
[----:B------:R-:W-:Y:S01]  /*1150*/  IMAD.SHL.U32 R4, R2, 0x2, RZ ;  /* 0x0000000202047824 */ /* 0x000fe200078e00ff */
[----:B------:R-:W-:Y:S02]  /*1160*/  LOP3.LUT R12, R12, R3, RZ, 0x3c, !PT ;  /* 0x000000030c0c7212 */ /* 0x000fe400078e3cff */
[----:B------:R-:W-:Y:S01]  /*1170*/  SHF.R.U32.HI R18, RZ, 0x2, R15 ;  /* 0x00000002ff127819 */ /* 0x000fe2000001160f */
[----:B------:R-:W-:-:S03]  /*1180*/  IMAD.SHL.U32 R7, R15, 0x10, RZ ;  /* 0x000000100f077824 */ /* 0x000fc600078e00ff */
[----:B------:R-:W-:Y:S02]  /*1190*/  LOP3.LUT R18, R18, R15, RZ, 0x3c, !PT ;  /* 0x0000000f12127212 */ /* 0x000fe400078e3cff */
[----:B------:R-:W-:Y:S01]  /*11a0*/  LOP3.LUT R4, R2, R4, R7, 0x96, !PT ;  /* 0x0000000402047212 */ /* 0x000fe200078e9607 */
[----:B------:R-:W-:-:S03]  /*11b0*/  IMAD.SHL.U32 R2, R12, 0x2, RZ ;  /* 0x000000020c027824 */ /* 0x000fc600078e00ff */
[----:B------:R-:W-:Y:S02]  /*11c0*/  LOP3.LUT R7, R4, R15, RZ, 0x3c, !PT ;  /* 0x0000000f04077212 */ /* 0x000fe400078e3cff */
[----:B------:R-:W-:Y:S02]  /*11d0*/  SHF.R.U32.HI R4, RZ, 0x2, R13 ;  /* 0x00000002ff047819 */ /* 0x000fe4000001160d */
[----:B------:R-:W-:Y:S01]  /*11e0*/  IADD3 R15, PT, PT, R10, 0xb0f8a, R15 ;  /* 0x000b0f8a0a0f7810 */ /* 0x000fe20007ffe00f */
[----:B------:R-:W-:-:S03]  /*11f0*/  IMAD.SHL.U32 R3, R7, 0x10, RZ ;  /* 0x0000001007037824 */ /* 0x000fc600078e00ff */
[----:B------:R-:W-:Y:S02]  /*1200*/  I2FP.F32.U32 R15, R15 ;  /* 0x0000000f000f7245 */ /* 0x000fe40000201000 */
[----:B------:R-:W-:Y:S02]  /*1210*/  LOP3.LUT R2, R12, R2, R3, 0x96, !PT ;  /* 0x000000020c027212 */ /* 0x000fe400078e9603 */
[----:B------:R-:W-:Y:S01]  /*1220*/  LOP3.LUT R3, R4, R13, RZ, 0x3c, !PT ;  /* 0x0000000d04037212 */ /* 0x000fe200078e3cff */
[----:B------:R-:W-:Y:S01]  /*1230*/  IMAD.IADD R13, R13, 0x1, R10 ;  /* 0x000000010d0d7824 */ /* 0x000fe200078e020a */
[----:B------:R-:W-:Y:S02]  /*1240*/  LOP3.LUT R4, R2, R7, RZ, 0x3c, !PT ;  /* 0x0000000702047212 */ /* 0x000fe400078e3cff */
[----:B------:R-:W-:Y:S01]  /*1250*/  IADD3 R2, PT, PT, R10, 0x587c5, R5 ;  /* 0x000587c50a027810 */ /* 0x000fe20007ffe005 */
[----:B------:R-:W-:Y:S01]  /*1260*/  IMAD.SHL.U32 R14, R3, 0x2, RZ ;  /* 0x00000002030e7824 */ /* 0x000fe200078e00ff */
[----:B------:R-:W-:Y:S01]  /*1270*/  I2FP.F32.U32 R13, R13 ;  /* 0x0000000d000d7245 */ /* 0x000fe20000201000 */
[----:B------:R-:W-:-:S05]  /*1280*/  IMAD.SHL.U32 R12, R4, 0x10, RZ ;  /* 0x00000010040c7824 */ /* 0x000fca00078e00ff */
[----:B------:R-:W-:Y:S01]  /*1290*/  LOP3.LUT R3, R3, R14, R12, 0x96, !PT ;  /* 0x0000000e03037212 */ /* 0x000fe200078e960c */
[----:B------:R-:W-:-:S03]  /*12a0*/  IMAD.MOV.U32 R12, RZ, RZ, 0x2f800000 ;  /* 0x2f800000ff0c7424 */ /* 0x000fc600078e00ff */
[----:B------:R-:W-:Y:S01]  /*12b0*/  LOP3.LUT R5, R3, R4, RZ, 0x3c, !PT ;  /* 0x0000000403057212 */ /* 0x000fe200078e3cff */
[----:B------:R-:W-:Y:S01]  /*12c0*/  FFMA R13, R13, R12, 1.1641532182693481445e-10 ;  /* 0x2f0000000d0d7423 */ /* 0x000fe2000000000c */
[----:B------:R-:W-:Y:S01]  /*12d0*/  I2FP.F32.U32 R3, R2 ;  /* 0x0000000200037245 */ /* 0x000fe20000201000 */
[----:B------:R-:W-:Y:S02]  /*12e0*/  IMAD.SHL.U32 R2, R16, 0x2, RZ ;  /* 0x0000000210027824 */ /* 0x000fe400078e00ff */
[-C--:B------:R-:W-:Y:S01]  /*12f0*/  FFMA R15, R15, R12.reuse, 1.1641532182693481445e-10 ;  /* 0x2f0000000f0f7423 */ /* 0x080fe2000000000c */
[----:B------:R-:W-:Y:S02]  /*1300*/  IMAD.SHL.U32 R17, R5, 0x10, RZ ;  /* 0x0000001005117824 */ /* 0x000fe400078e00ff */
[----:B------:R-:W-:-:S03]  /*1310*/  FFMA R3, R3, R12, 1.1641532182693481445e-10 ;  /* 0x2f00000003037423 */ /* 0x000fc6000000000c */
[----:B------:R-:W-:Y:S01]  /*1320*/  LOP3.LUT R2, R16, R2, R17, 0x96, !PT ;  /* 0x0000000210027212 */ /* 0x000fe200078e9611 */
[----:B------:R-:W-:Y:S01]  /*1330*/  FMUL R14, R3, R3 ;  /* 0x00000003030e7220 */ /* 0x000fe20000400000 */
[----:B------:R-:W-:Y:S01]  /*1340*/  IADD3 R3, PT, PT, R10, 0x10974f, R7 ;  /* 0x0010974f0a037810 */ /* 0x000fe20007ffe007 */
[----:B------:R-:W-:Y:S01]  /*1350*/  IMAD.SHL.U32 R16, R18, 0x2, RZ ;  /* 0x0000000212107824 */ /* 0x000fe200078e00ff */
[----:B------:R-:W-:Y:S01]  /*1360*/  LOP3.LUT R2, R2, R5, RZ, 0x3c, !PT ;  /* 0x0000000502027212 */ /* 0x000fe200078e3cff */
[----:B------:R-:W-:Y:S01]  /*1370*/  FFMA R14, R13, R13, R14 ;  /* 0x0000000d0d0e7223 */ /* 0x000fe2000000000e */
[----:B------:R-:W-:Y:S02]  /*1380*/  I2FP.F32.U32 R3, R3 ;  /* 0x0000000300037245 */ /* 0x000fe40000201000 */
[----:B------:R-:W-:Y:S01]  /*1390*/  IADD3 R13, PT, PT, R10, 0x161f14, R4 ;  /* 0x00161f140a0d7810 */ /* 0x000fe20007ffe004 */
[----:B------:R-:W-:Y:S01]  /*13a0*/  IMAD.SHL.U32 R17, R2, 0x10, RZ ;  /* 0x0000001002117824 */ /* 0x000fe200078e00ff */
[----:B------:R-:W-:Y:S01]  /*13b0*/  FSETP.GTU.AND P0, PT, R14, 1, PT ;  /* 0x3f8000000e00780b */ /* 0x000fe20003f0c000 */
[----:B------:R-:W-:Y:S01]  /*13c0*/  FFMA R3, R3, R12, 1.1641532182693481445e-10 ;  /* 0x2f00000003037423 */ /* 0x000fe2000000000c */
[----:B------:R-:W-:-:S02]  /*13d0*/  I2FP.F32.U32 R13, R13 ;  /* 0x0000000d000d7245 */ /* 0x000fc40000201000 */
[----:B------:R-:W-:Y:S02]  /*13e0*/  LOP3.LUT R19, R18, R16, R17, 0x96, !PT ;  /* 0x0000001012137212 */ /* 0x000fe400078e9611 */
[----:B------:R-:W-:Y:S01]  /*13f0*/  IADD3 R16, PT, PT, R10, 0x1ba6d9, R5 ;  /* 0x001ba6d90a107810 */ /* 0x000fe20007ffe005 */
[----:B------:R-:W-:-:S03]  /*1400*/  FFMA R13, R13, R12, 1.1641532182693481445e-10 ;  /* 0x2f0000000d0d7423 */ /* 0x000fc6000000000c */
[----:B------:R-:W-:Y:S01]  /*1410*/  I2FP.F32.U32 R17, R16 ;  /* 0x0000001000117245 */ /* 0x000fe20000201000 */
[----:B------:R-:W-:Y:S01]  /*1420*/  FMUL R16, R3, R3 ;  /* 0x0000000303107220 */ /* 0x000fe20000400000 */
[----:B------:R-:W-:-:S03]  /*1430*/  LOP3.LUT R3, R19, R2, RZ, 0x3c, !PT ;  /* 0x0000000213037212 */ /* 0x000fc600078e3cff */
[----:B------:R-:W-:Y:S01]  /*1440*/  FFMA R17, R17, R12, 1.1641532182693481445e-10 ;  /* 0x2f00000011117423 */ /* 0x000fe2000000000c */
[C---:B------:R-:W-:Y:S01]  /*1450*/  IADD3 R18, PT, PT, R10.reuse, 0x26b663, R3 ;  /* 0x0026b6630a127810 */ /* 0x040fe20007ffe003 */
[----:B------:R-:W-:Y:S01]  /*1460*/  FFMA R16, R15, R15, R16 ;  /* 0x0000000f0f107223 */ /* 0x000fe20000000010 */
[C---:B------:R-:W-:Y:S01]  /*1470*/  IADD3 R15, PT, PT, R10.reuse, 0x212e9e, R2 ;  /* 0x00212e9e0a0f7810 */ /* 0x040fe20007ffe002 */
[----:B------:R-:W-:Y:S01]  /*1480*/  FMUL R14, R17, R17 ;  /* 0x00000011110e7220 */ /* 0x000fe20000400000 */
[----:B------:R-:W-:Y:S01]  /*1490*/  I2FP.F32.U32 R17, R18 ;  /* 0x0000001200117245 */ /* 0x000fe20000201000 */
[----:B------:R-:W-:Y:S01]  /*14a0*/  VIADD R10, R10, 0x2c3e28 ;  /* 0x002c3e280a0a7836 */ /* 0x000fe20000000000 */
[----:B------:R-:W-:Y:S01]  /*14b0*/  I2FP.F32.U32 R15, R15 ;  /* 0x0000000f000f7245 */ /* 0x000fe20000201000 */
[----:B------:R-:W-:Y:S01]  /*14c0*/  FFMA R14, R13, R13, R14 ;  /* 0x0000000d0d0e7223 */ /* 0x000fe2000000000e */
[----:B------:R-:W-:Y:S01]  /*14d0*/  FSETP.GTU.AND P1, PT, R16, 1, PT ;  /* 0x3f8000001000780b */ /* 0x000fe20003f2c000 */
[----:B------:R-:W-:Y:S01]  /*14e0*/  FFMA R17, R17, R12, 1.1641532182693481445e-10 ;  /* 0x2f00000011117423 */ /* 0x000fe2000000000c */
[----:B------:R-:W-:-:S02]  /*14f0*/  VIADD R16, R11, 0x1 ;  /* 0x000000010b107836 */ /* 0x000fc40000000000 */
[----:B------:R-:W-:Y:S01]  /*1500*/  FFMA R15, R15, R12, 1.1641532182693481445e-10 ;  /* 0x2f0000000f0f7423 */ /* 0x000fe2000000000c */
[----:B------:R-:W-:Y:S02]  /*1510*/  @P0 IMAD.MOV R16, RZ, RZ, R11 ;  /* 0x000000ffff100224 */ /* 0x000fe400078e020b */
[----:B------:R-:W-:Y:S01]  /*1520*/  FMUL R12, R17, R17 ;  /* 0x00000011110c7220 */ /* 0x000fe20000400000 */
[----:B------:R-:W-:Y:S01]  /*1530*/  FSETP.GTU.AND P0, PT, R14, 1, PT ;  /* 0x3f8000000e00780b */ /* 0x000fe20003f0c000 */
[----:B------:R-:W-:Y:S02]  /*1540*/  VIADD R11, R16, 0x1 ;  /* 0x00000001100b7836 */ /* 0x000fe40000000000 */
[----:B------:R-:W-:Y:S02]  /*1550*/  FFMA R12, R15, R15, R12 ;  /* 0x0000000f0f0c7223 */ /* 0x000fe4000000000c */
[----:B------:R-:W-:-:S03]  /*1560*/  @P1 IMAD.MOV R11, RZ, RZ, R16 ;  /* 0x000000ffff0b1224 */ /* 0x000fc600078e0210 */
[----:B------:R-:W-:Y:S01]  /*1570*/  FSETP.GTU.AND P1, PT, R12, 1, PT ;  /* 0x3f8000000c00780b */ /* 0x000fe20003f2c000 */
[----:B------:R-:W-:-:S04]  /*1580*/  VIADD R12, R11, 0x1 ;  /* 0x000000010b0c7836 */ /* 0x000fc80000000000 */
[----:B------:R-:W-:-:S04]  /*1590*/  @P0 IMAD.MOV R12, RZ, RZ, R11 ;  /* 0x000000ffff0c0224 */ /* 0x000fc800078e020b */
[----:B------:R-:W-:-:S04]  /*15a0*/  VIADD R11, R12, 0x1 ;  /* 0x000000010c0b7836 */ /* 0x000fc80000000000 */
[----:B------:R-:W-:Y:S01]  /*15b0*/  @P1 IMAD.MOV R11, RZ, RZ, R12 ;  /* 0x000000ffff0b1224 */ /* 0x000fe200078e020c */
[----:B------:R-:W-:Y:S06]  /*15c0*/  BRA.U UP0, `(.L_x_8) ;  /* 0xfffffff9007c7547 */ /* 0x000fec000b83ffff */
[----:B------:R-:W1:Y:S01]  /*15d0*/  LDCU.64 UR4, c[0x0][0x380] ;  /* 0x00007000ff0477ac */ /* 0x000e620008000a00 */
[----:B------:R-:W-:Y:S01]  /*15e0*/  I2FP.F32.U32 R11, R11 ;  /* 0x0000000b000b7245 */ /* 0x000fe20000201000 */
[----:B------:R-:W-:Y:S01]  /*15f0*/  VIADD R6, R6, 0x6350418 ;  /* 0x0635041806067836 */ /* 0x000fe20000000000 */
[----:B------:R-:W-:Y:S03]  /*1600*/  STG.E.64 desc[UR6][R8.64+0x8], R4 ;  /* 0x0000080408007986 */ /* 0x000fe6000c101b06 */
[----:B------:R-:W-:Y:S01]  /*1610*/  FMUL R12, R11, 4 ;  /* 0x408000000b0c7820 */ /* 0x000fe20000400000 */
[----:B------:R-:W-:Y:S03]  /*1620*/  STG.E.64 desc[UR6][R8.64+0x10], R2 ;  /* 0x0000100208007986 */ /* 0x000fe6000c101b06 */
[----:B------:R-:W-:Y:S01]  /*1630*/  FMUL R13, R12, 0.0009765625 ;  /* 0x3a8000000c0d7820 */ /* 0x000fe20000400000 */
[----:B------:R-:W-:Y:S01]  /*1640*/  STG.E.64 desc[UR6][R8.64], R6 ;  /* 0x0000000608007986 */ /* 0x000fe2000c101b06 */
[----:B-1----:R-:W-:-:S04]  /*1650*/  LEA R10, P0, R0, UR4, 0x2 ;  /* 0x00000004000a7c11 */ /* 0x002fc8000f8010ff */
[----:B------:R-:W-:-:S05]  /*1660*/  LEA.HI.X R11, R0, UR5, RZ, 0x2, P0 ;  /* 0x00000005000b7c11 */ /* 0x000fca00080f14ff */
[----:B------:R-:W-:Y:S01]  /*1670*/  STG.E desc[UR6][R10.64], R13 ;  /* 0x0000000d0a007986 */ /* 0x000fe2000c101906 */
[----:B------:R-:W-:Y:S05]  /*1680*/  EXIT ;  /* 0x000000000000794d */ /* 0x000fea0003800000 */
.L_x_9:
[----:B------:R-:W-:-:S00]  /*1690*/  BRA `(.L_x_9) ;  /* 0xfffffffc00fc7947 */ /* 0x000fc0000383ffff */
[----:B------:R-:W-:-:S00]  /*16a0*/  NOP ;  /* 0x0000000000007918 */ /* 0x000fc00000000000 */
        /* <DEDUP_REMOVED lines=13> */
.L_x_10:


//--------------------- .nv.global.init           --------------------------
	.section	.nv.global.init,"aw",@progbits
	.align	4
.nv.global.init:
	.type		mrg32k3aM1SubSeq,@object
	.size		mrg32k3aM1SubSeq,(mrg32k3aM2SubSeq - mrg32k3aM1SubSeq)
mrg32k3aM1SubSeq:
        /*0000*/ 	.byte	0x0b, 0xcc, 0xee, 0x04, 0x73, 0x29, 0x8b, 0x6f, 0xf6, 0x53, 0x03, 0xf6, 0x23, 0xf6, 0xea, 0xda
        /* <DEDUP_REMOVED lines=125> */
	.type		mrg32k3aM2SubSeq,@object
	.size		mrg32k3aM2SubSeq,(mrg32k3aM1 - mrg32k3aM2SubSeq)
mrg32k3aM2SubSeq:
        /* <DEDUP_REMOVED lines=126> */
	.type		mrg32k3aM1,@object
	.size		mrg32k3aM1,(mrg32k3aM1Seq - mrg32k3aM1)
mrg32k3aM1:
        /* <DEDUP_REMOVED lines=144> */
	.type		mrg32k3aM1Seq,@object
	.size		mrg32k3aM1Seq,(mrg32k3aM2 - mrg32k3aM1Seq)
mrg32k3aM1Seq:
        /* <DEDUP_REMOVED lines=144> */
	.type		mrg32k3aM2,@object
	.size		mrg32k3aM2,(mrg32k3aM2Seq - mrg32k3aM2)
mrg32k3aM2:
        /* <DEDUP_REMOVED lines=144> */
	.type		mrg32k3aM2Seq,@object
	.size		mrg32k3aM2Seq,(precalc_xorwow_matrix - mrg32k3aM2Seq)
mrg32k3aM2Seq:
        /* <DEDUP_REMOVED lines=144> */
	.type		precalc_xorwow_matrix,@object
	.size		precalc_xorwow_matrix,(precalc_xorwow_offset_matrix - precalc_xorwow_matrix)
precalc_xorwow_matrix:
        /* <DEDUP_REMOVED lines=6400> */
	.type		precalc_xorwow_offset_matrix,@object
	.size		precalc_xorwow_offset_matrix,(.L_1 - precalc_xorwow_offset_matrix)
precalc_xorwow_offset_matrix:
        /* <DEDUP_REMOVED lines=6400> */
.L_1:


//--------------------- .nv.shared.reserved.0     --------------------------
	.section	.nv.shared.reserved.0,"aw",@nobits
	.weak		__nv_reservedSMEM_offset_0_alias
	.size		__nv_reservedSMEM_offset_0_alias, 0, 64
	.other		__nv_reservedSMEM_offset_0_alias,@"STO_CUDA_RESERVED_SHARED STV_DEFAULT"
__nv_reservedSMEM_offset_0_alias:
	.zero		0
	.zero		64


//--------------------- .nv.constant0._Z14gpuPiCalculatePfP17curandStateXORWOW --------------------------
	.section	.nv.constant0._Z14gpuPiCalculatePfP17curandStateXORWOW,"a",@progbits
	.sectionflags	@""
	.align	4
.nv.constant0._Z14gpuPiCalculatePfP17curandStateXORWOW:
	.zero		912


//--------------------- SYMBOLS --------------------------

	.type		.nv.reservedSmem.offset0,@object
	.size		.nv.reservedSmem.offset0,0x4
